//
// Generated by NVIDIA NVVM Compiler
//
// Compiler Build ID: CL-36424714
// Cuda compilation tools, release 13.0, V13.0.88
// Based on NVVM 20.0.0
//

.version 9.0
.target sm_100
.address_size 64

	// .globl	_Z7convertPcS_ii

.visible .entry _Z7convertPcS_ii(
	.param .u64 .ptr .align 1 _Z7convertPcS_ii_param_0,
	.param .u64 .ptr .align 1 _Z7convertPcS_ii_param_1,
	.param .u32 _Z7convertPcS_ii_param_2,
	.param .u32 _Z7convertPcS_ii_param_3
)
{
	.reg .pred 	%p<10>;
	.reg .b16 	%rs<88>;
	.reg .b32 	%r<21>;
	.reg .b64 	%rd<69>;

	ld.param.u64 	%rd40, [_Z7convertPcS_ii_param_0];
	ld.param.u64 	%rd41, [_Z7convertPcS_ii_param_1];
	ld.param.u32 	%r10, [_Z7convertPcS_ii_param_2];
	ld.param.u32 	%r11, [_Z7convertPcS_ii_param_3];
	cvta.to.global.u64 	%rd42, %rd41;
	cvta.to.global.u64 	%rd43, %rd40;
	mov.u32 	%r12, %ctaid.x;
	mov.u32 	%r13, %ntid.x;
	mov.u32 	%r14, %tid.x;
	mad.lo.s32 	%r15, %r12, %r13, %r14;
	mul.lo.s32 	%r16, %r11, %r15;
	cvt.s64.s32 	%rd44, %r16;
	add.s64 	%rd60, %rd42, %rd44;
	cvt.s64.s32 	%rd45, %r10;
	add.s64 	%rd59, %rd60, %rd45;
	add.s64 	%rd58, %rd59, %rd45;
	mul.lo.s32 	%r17, %r16, 3;
	cvt.s64.s32 	%rd46, %r17;
	add.s64 	%rd57, %rd43, %rd46;
	setp.lt.s32 	%p1, %r11, 1;
	@%p1 bra 	$L__BB0_14;
	and.b32  	%r1, %r11, 15;
	setp.lt.u32 	%p2, %r11, 16;
	@%p2 bra 	$L__BB0_5;
	and.b32  	%r18, %r11, 2147483632;
	neg.s32 	%r19, %r18;
	mul.wide.s32 	%rd5, %r10, 2;
$L__BB0_3:
	.pragma "nounroll";
	add.s64 	%rd48, %rd60, %rd45;
	add.s64 	%rd49, %rd60, %rd5;
	ld.global.u8 	%rs1, [%rd57];
	st.global.u8 	[%rd49], %rs1;
	ld.global.u8 	%rs2, [%rd57+1];
	st.global.u8 	[%rd48], %rs2;
	ld.global.u8 	%rs3, [%rd57+2];
	st.global.u8 	[%rd60], %rs3;
	ld.global.u8 	%rs4, [%rd57+3];
	st.global.u8 	[%rd49+1], %rs4;
	ld.global.u8 	%rs5, [%rd57+4];
	st.global.u8 	[%rd48+1], %rs5;
	ld.global.u8 	%rs6, [%rd57+5];
	st.global.u8 	[%rd60+1], %rs6;
	ld.global.u8 	%rs7, [%rd57+6];
	st.global.u8 	[%rd49+2], %rs7;
	ld.global.u8 	%rs8, [%rd57+7];
	st.global.u8 	[%rd48+2], %rs8;
	ld.global.u8 	%rs9, [%rd57+8];
	st.global.u8 	[%rd60+2], %rs9;
	ld.global.u8 	%rs10, [%rd57+9];
	st.global.u8 	[%rd49+3], %rs10;
	ld.global.u8 	%rs11, [%rd57+10];
	st.global.u8 	[%rd48+3], %rs11;
	ld.global.u8 	%rs12, [%rd57+11];
	st.global.u8 	[%rd60+3], %rs12;
	ld.global.u8 	%rs13, [%rd57+12];
	st.global.u8 	[%rd49+4], %rs13;
	ld.global.u8 	%rs14, [%rd57+13];
	st.global.u8 	[%rd48+4], %rs14;
	ld.global.u8 	%rs15, [%rd57+14];
	st.global.u8 	[%rd60+4], %rs15;
	ld.global.u8 	%rs16, [%rd57+15];
	st.global.u8 	[%rd49+5], %rs16;
	ld.global.u8 	%rs17, [%rd57+16];
	st.global.u8 	[%rd48+5], %rs17;
	ld.global.u8 	%rs18, [%rd57+17];
	st.global.u8 	[%rd60+5], %rs18;
	ld.global.u8 	%rs19, [%rd57+18];
	st.global.u8 	[%rd49+6], %rs19;
	ld.global.u8 	%rs20, [%rd57+19];
	st.global.u8 	[%rd48+6], %rs20;
	ld.global.u8 	%rs21, [%rd57+20];
	st.global.u8 	[%rd60+6], %rs21;
	ld.global.u8 	%rs22, [%rd57+21];
	st.global.u8 	[%rd49+7], %rs22;
	ld.global.u8 	%rs23, [%rd57+22];
	st.global.u8 	[%rd48+7], %rs23;
	ld.global.u8 	%rs24, [%rd57+23];
	st.global.u8 	[%rd60+7], %rs24;
	ld.global.u8 	%rs25, [%rd57+24];
	st.global.u8 	[%rd49+8], %rs25;
	ld.global.u8 	%rs26, [%rd57+25];
	st.global.u8 	[%rd48+8], %rs26;
	ld.global.u8 	%rs27, [%rd57+26];
	st.global.u8 	[%rd60+8], %rs27;
	ld.global.u8 	%rs28, [%rd57+27];
	st.global.u8 	[%rd49+9], %rs28;
	ld.global.u8 	%rs29, [%rd57+28];
	st.global.u8 	[%rd48+9], %rs29;
	ld.global.u8 	%rs30, [%rd57+29];
	st.global.u8 	[%rd60+9], %rs30;
	ld.global.u8 	%rs31, [%rd57+30];
	st.global.u8 	[%rd49+10], %rs31;
	ld.global.u8 	%rs32, [%rd57+31];
	st.global.u8 	[%rd48+10], %rs32;
	ld.global.u8 	%rs33, [%rd57+32];
	st.global.u8 	[%rd60+10], %rs33;
	ld.global.u8 	%rs34, [%rd57+33];
	st.global.u8 	[%rd49+11], %rs34;
	ld.global.u8 	%rs35, [%rd57+34];
	st.global.u8 	[%rd48+11], %rs35;
	ld.global.u8 	%rs36, [%rd57+35];
	st.global.u8 	[%rd60+11], %rs36;
	ld.global.u8 	%rs37, [%rd57+36];
	st.global.u8 	[%rd49+12], %rs37;
	ld.global.u8 	%rs38, [%rd57+37];
	st.global.u8 	[%rd48+12], %rs38;
	ld.global.u8 	%rs39, [%rd57+38];
	st.global.u8 	[%rd60+12], %rs39;
	ld.global.u8 	%rs40, [%rd57+39];
	st.global.u8 	[%rd49+13], %rs40;
	ld.global.u8 	%rs41, [%rd57+40];
	st.global.u8 	[%rd48+13], %rs41;
	ld.global.u8 	%rs42, [%rd57+41];
	st.global.u8 	[%rd60+13], %rs42;
	ld.global.u8 	%rs43, [%rd57+42];
	st.global.u8 	[%rd49+14], %rs43;
	ld.global.u8 	%rs44, [%rd57+43];
	st.global.u8 	[%rd48+14], %rs44;
	ld.global.u8 	%rs45, [%rd57+44];
	st.global.u8 	[%rd60+14], %rs45;
	ld.global.u8 	%rs46, [%rd57+45];
	st.global.u8 	[%rd49+15], %rs46;
	ld.global.u8 	%rs47, [%rd57+46];
	st.global.u8 	[%rd48+15], %rs47;
	add.s64 	%rd8, %rd57, 48;
	ld.global.u8 	%rs48, [%rd57+47];
	add.s64 	%rd9, %rd60, 16;
	st.global.u8 	[%rd60+15], %rs48;
	add.s32 	%r19, %r19, 16;
	setp.ne.s32 	%p3, %r19, 0;
	mov.u64 	%rd57, %rd8;
	mov.u64 	%rd60, %rd9;
	@%p3 bra 	$L__BB0_3;
	add.s64 	%rd58, %rd9, %rd5;
	add.s64 	%rd59, %rd9, %rd45;
	mov.u64 	%rd57, %rd8;
	mov.u64 	%rd60, %rd9;
$L__BB0_5:
	setp.eq.s32 	%p4, %r1, 0;
	@%p4 bra 	$L__BB0_14;
	and.b32  	%r5, %r11, 7;
	setp.lt.u32 	%p5, %r1, 8;
	@%p5 bra 	$L__BB0_8;
	ld.global.u8 	%rs49, [%rd57];
	st.global.u8 	[%rd58], %rs49;
	ld.global.u8 	%rs50, [%rd57+1];
	st.global.u8 	[%rd59], %rs50;
	ld.global.u8 	%rs51, [%rd57+2];
	st.global.u8 	[%rd60], %rs51;
	ld.global.u8 	%rs52, [%rd57+3];
	st.global.u8 	[%rd58+1], %rs52;
	ld.global.u8 	%rs53, [%rd57+4];
	st.global.u8 	[%rd59+1], %rs53;
	ld.global.u8 	%rs54, [%rd57+5];
	st.global.u8 	[%rd60+1], %rs54;
	ld.global.u8 	%rs55, [%rd57+6];
	st.global.u8 	[%rd58+2], %rs55;
	ld.global.u8 	%rs56, [%rd57+7];
	st.global.u8 	[%rd59+2], %rs56;
	ld.global.u8 	%rs57, [%rd57+8];
	st.global.u8 	[%rd60+2], %rs57;
	ld.global.u8 	%rs58, [%rd57+9];
	st.global.u8 	[%rd58+3], %rs58;
	ld.global.u8 	%rs59, [%rd57+10];
	st.global.u8 	[%rd59+3], %rs59;
	ld.global.u8 	%rs60, [%rd57+11];
	st.global.u8 	[%rd60+3], %rs60;
	ld.global.u8 	%rs61, [%rd57+12];
	st.global.u8 	[%rd58+4], %rs61;
	ld.global.u8 	%rs62, [%rd57+13];
	st.global.u8 	[%rd59+4], %rs62;
	ld.global.u8 	%rs63, [%rd57+14];
	st.global.u8 	[%rd60+4], %rs63;
	ld.global.u8 	%rs64, [%rd57+15];
	st.global.u8 	[%rd58+5], %rs64;
	ld.global.u8 	%rs65, [%rd57+16];
	st.global.u8 	[%rd59+5], %rs65;
	ld.global.u8 	%rs66, [%rd57+17];
	st.global.u8 	[%rd60+5], %rs66;
	ld.global.u8 	%rs67, [%rd57+18];
	st.global.u8 	[%rd58+6], %rs67;
	ld.global.u8 	%rs68, [%rd57+19];
	st.global.u8 	[%rd59+6], %rs68;
	ld.global.u8 	%rs69, [%rd57+20];
	st.global.u8 	[%rd60+6], %rs69;
	ld.global.u8 	%rs70, [%rd57+21];
	st.global.u8 	[%rd58+7], %rs70;
	ld.global.u8 	%rs71, [%rd57+22];
	st.global.u8 	[%rd59+7], %rs71;
	ld.global.u8 	%rs72, [%rd57+23];
	st.global.u8 	[%rd60+7], %rs72;
	add.s64 	%rd60, %rd60, 8;
	add.s64 	%rd59, %rd59, 8;
	add.s64 	%rd58, %rd58, 8;
	add.s64 	%rd57, %rd57, 24;
$L__BB0_8:
	setp.eq.s32 	%p6, %r5, 0;
	@%p6 bra 	$L__BB0_14;
	and.b32  	%r6, %r11, 3;
	setp.lt.u32 	%p7, %r5, 4;
	@%p7 bra 	$L__BB0_11;
	ld.global.u8 	%rs73, [%rd57];
	st.global.u8 	[%rd58], %rs73;
	ld.global.u8 	%rs74, [%rd57+1];
	st.global.u8 	[%rd59], %rs74;
	ld.global.u8 	%rs75, [%rd57+2];
	st.global.u8 	[%rd60], %rs75;
	ld.global.u8 	%rs76, [%rd57+3];
	st.global.u8 	[%rd58+1], %rs76;
	ld.global.u8 	%rs77, [%rd57+4];
	st.global.u8 	[%rd59+1], %rs77;
	ld.global.u8 	%rs78, [%rd57+5];
	st.global.u8 	[%rd60+1], %rs78;
	ld.global.u8 	%rs79, [%rd57+6];
	st.global.u8 	[%rd58+2], %rs79;
	ld.global.u8 	%rs80, [%rd57+7];
	st.global.u8 	[%rd59+2], %rs80;
	ld.global.u8 	%rs81, [%rd57+8];
	st.global.u8 	[%rd60+2], %rs81;
	ld.global.u8 	%rs82, [%rd57+9];
	st.global.u8 	[%rd58+3], %rs82;
	ld.global.u8 	%rs83, [%rd57+10];
	st.global.u8 	[%rd59+3], %rs83;
	ld.global.u8 	%rs84, [%rd57+11];
	st.global.u8 	[%rd60+3], %rs84;
	add.s64 	%rd60, %rd60, 4;
	add.s64 	%rd59, %rd59, 4;
	add.s64 	%rd58, %rd58, 4;
	add.s64 	%rd57, %rd57, 12;
$L__BB0_11:
	setp.eq.s32 	%p8, %r6, 0;
	@%p8 bra 	$L__BB0_14;
	neg.s32 	%r20, %r6;
$L__BB0_13:
	.pragma "nounroll";
	ld.global.u8 	%rs85, [%rd57];
	add.s64 	%rd36, %rd58, 1;
	st.global.u8 	[%rd58], %rs85;
	ld.global.u8 	%rs86, [%rd57+1];
	add.s64 	%rd37, %rd59, 1;
	st.global.u8 	[%rd59], %rs86;
	ld.global.u8 	%rs87, [%rd57+2];
	add.s64 	%rd38, %rd60, 1;
	st.global.u8 	[%rd60], %rs87;
	add.s32 	%r20, %r20, 1;
	setp.ne.s32 	%p9, %r20, 0;
	add.s64 	%rd57, %rd57, 3;
	mov.u64 	%rd58, %rd36;
	mov.u64 	%rd59, %rd37;
	mov.u64 	%rd60, %rd38;
	@%p9 bra 	$L__BB0_13;
$L__BB0_14:
	ret;

}
	// .globl	_Z11convertBackPcS_ii
.visible .entry _Z11convertBackPcS_ii(
	.param .u64 .ptr .align 1 _Z11convertBackPcS_ii_param_0,
	.param .u64 .ptr .align 1 _Z11convertBackPcS_ii_param_1,
	.param .u32 _Z11convertBackPcS_ii_param_2,
	.param .u32 _Z11convertBackPcS_ii_param_3
)
{
	.reg .pred 	%p<10>;
	.reg .b16 	%rs<88>;
	.reg .b32 	%r<21>;
	.reg .b64 	%rd<69>;

	ld.param.u64 	%rd40, [_Z11convertBackPcS_ii_param_0];
	ld.param.u64 	%rd41, [_Z11convertBackPcS_ii_param_1];
	ld.param.u32 	%r10, [_Z11convertBackPcS_ii_param_2];
	ld.param.u32 	%r11, [_Z11convertBackPcS_ii_param_3];
	cvta.to.global.u64 	%rd42, %rd41;
	cvta.to.global.u64 	%rd43, %rd40;
	mov.u32 	%r12, %ctaid.x;
	mov.u32 	%r13, %ntid.x;
	mov.u32 	%r14, %tid.x;
	mad.lo.s32 	%r15, %r12, %r13, %r14;
	mul.lo.s32 	%r16, %r11, %r15;
	cvt.s64.s32 	%rd44, %r16;
	add.s64 	%rd60, %rd43, %rd44;
	cvt.s64.s32 	%rd45, %r10;
	add.s64 	%rd59, %rd60, %rd45;
	add.s64 	%rd58, %rd59, %rd45;
	mul.lo.s32 	%r17, %r16, 3;
	cvt.s64.s32 	%rd46, %r17;
	add.s64 	%rd57, %rd42, %rd46;
	setp.lt.s32 	%p1, %r11, 1;
	@%p1 bra 	$L__BB1_14;
	and.b32  	%r1, %r11, 15;
	setp.lt.u32 	%p2, %r11, 16;
	@%p2 bra 	$L__BB1_5;
	and.b32  	%r18, %r11, 2147483632;
	neg.s32 	%r19, %r18;
	mul.wide.s32 	%rd5, %r10, 2;
$L__BB1_3:
	.pragma "nounroll";
	add.s64 	%rd48, %rd60, %rd45;
	add.s64 	%rd49, %rd60, %rd5;
	ld.global.u8 	%rs1, [%rd49];
	st.global.u8 	[%rd57], %rs1;
	ld.global.u8 	%rs2, [%rd48];
	st.global.u8 	[%rd57+1], %rs2;
	ld.global.u8 	%rs3, [%rd60];
	st.global.u8 	[%rd57+2], %rs3;
	ld.global.u8 	%rs4, [%rd49+1];
	st.global.u8 	[%rd57+3], %rs4;
	ld.global.u8 	%rs5, [%rd48+1];
	st.global.u8 	[%rd57+4], %rs5;
	ld.global.u8 	%rs6, [%rd60+1];
	st.global.u8 	[%rd57+5], %rs6;
	ld.global.u8 	%rs7, [%rd49+2];
	st.global.u8 	[%rd57+6], %rs7;
	ld.global.u8 	%rs8, [%rd48+2];
	st.global.u8 	[%rd57+7], %rs8;
	ld.global.u8 	%rs9, [%rd60+2];
	st.global.u8 	[%rd57+8], %rs9;
	ld.global.u8 	%rs10, [%rd49+3];
	st.global.u8 	[%rd57+9], %rs10;
	ld.global.u8 	%rs11, [%rd48+3];
	st.global.u8 	[%rd57+10], %rs11;
	ld.global.u8 	%rs12, [%rd60+3];
	st.global.u8 	[%rd57+11], %rs12;
	ld.global.u8 	%rs13, [%rd49+4];
	st.global.u8 	[%rd57+12], %rs13;
	ld.global.u8 	%rs14, [%rd48+4];
	st.global.u8 	[%rd57+13], %rs14;
	ld.global.u8 	%rs15, [%rd60+4];
	st.global.u8 	[%rd57+14], %rs15;
	ld.global.u8 	%rs16, [%rd49+5];
	st.global.u8 	[%rd57+15], %rs16;
	ld.global.u8 	%rs17, [%rd48+5];
	st.global.u8 	[%rd57+16], %rs17;
	ld.global.u8 	%rs18, [%rd60+5];
	st.global.u8 	[%rd57+17], %rs18;
	ld.global.u8 	%rs19, [%rd49+6];
	st.global.u8 	[%rd57+18], %rs19;
	ld.global.u8 	%rs20, [%rd48+6];
	st.global.u8 	[%rd57+19], %rs20;
	ld.global.u8 	%rs21, [%rd60+6];
	st.global.u8 	[%rd57+20], %rs21;
	ld.global.u8 	%rs22, [%rd49+7];
	st.global.u8 	[%rd57+21], %rs22;
	ld.global.u8 	%rs23, [%rd48+7];
	st.global.u8 	[%rd57+22], %rs23;
	ld.global.u8 	%rs24, [%rd60+7];
	st.global.u8 	[%rd57+23], %rs24;
	ld.global.u8 	%rs25, [%rd49+8];
	st.global.u8 	[%rd57+24], %rs25;
	ld.global.u8 	%rs26, [%rd48+8];
	st.global.u8 	[%rd57+25], %rs26;
	ld.global.u8 	%rs27, [%rd60+8];
	st.global.u8 	[%rd57+26], %rs27;
	ld.global.u8 	%rs28, [%rd49+9];
	st.global.u8 	[%rd57+27], %rs28;
	ld.global.u8 	%rs29, [%rd48+9];
	st.global.u8 	[%rd57+28], %rs29;
	ld.global.u8 	%rs30, [%rd60+9];
	st.global.u8 	[%rd57+29], %rs30;
	ld.global.u8 	%rs31, [%rd49+10];
	st.global.u8 	[%rd57+30], %rs31;
	ld.global.u8 	%rs32, [%rd48+10];
	st.global.u8 	[%rd57+31], %rs32;
	ld.global.u8 	%rs33, [%rd60+10];
	st.global.u8 	[%rd57+32], %rs33;
	ld.global.u8 	%rs34, [%rd49+11];
	st.global.u8 	[%rd57+33], %rs34;
	ld.global.u8 	%rs35, [%rd48+11];
	st.global.u8 	[%rd57+34], %rs35;
	ld.global.u8 	%rs36, [%rd60+11];
	st.global.u8 	[%rd57+35], %rs36;
	ld.global.u8 	%rs37, [%rd49+12];
	st.global.u8 	[%rd57+36], %rs37;
	ld.global.u8 	%rs38, [%rd48+12];
	st.global.u8 	[%rd57+37], %rs38;
	ld.global.u8 	%rs39, [%rd60+12];
	st.global.u8 	[%rd57+38], %rs39;
	ld.global.u8 	%rs40, [%rd49+13];
	st.global.u8 	[%rd57+39], %rs40;
	ld.global.u8 	%rs41, [%rd48+13];
	st.global.u8 	[%rd57+40], %rs41;
	ld.global.u8 	%rs42, [%rd60+13];
	st.global.u8 	[%rd57+41], %rs42;
	ld.global.u8 	%rs43, [%rd49+14];
	st.global.u8 	[%rd57+42], %rs43;
	ld.global.u8 	%rs44, [%rd48+14];
	st.global.u8 	[%rd57+43], %rs44;
	ld.global.u8 	%rs45, [%rd60+14];
	st.global.u8 	[%rd57+44], %rs45;
	ld.global.u8 	%rs46, [%rd49+15];
	st.global.u8 	[%rd57+45], %rs46;
	ld.global.u8 	%rs47, [%rd48+15];
	st.global.u8 	[%rd57+46], %rs47;
	add.s64 	%rd8, %rd60, 16;
	ld.global.u8 	%rs48, [%rd60+15];
	add.s64 	%rd9, %rd57, 48;
	st.global.u8 	[%rd57+47], %rs48;
	add.s32 	%r19, %r19, 16;
	setp.ne.s32 	%p3, %r19, 0;
	mov.u64 	%rd57, %rd9;
	mov.u64 	%rd60, %rd8;
	@%p3 bra 	$L__BB1_3;
	add.s64 	%rd58, %rd8, %rd5;
	add.s64 	%rd59, %rd8, %rd45;
	mov.u64 	%rd57, %rd9;
	mov.u64 	%rd60, %rd8;
$L__BB1_5:
	setp.eq.s32 	%p4, %r1, 0;
	@%p4 bra 	$L__BB1_14;
	and.b32  	%r5, %r11, 7;
	setp.lt.u32 	%p5, %r1, 8;
	@%p5 bra 	$L__BB1_8;
	ld.global.u8 	%rs49, [%rd58];
	st.global.u8 	[%rd57], %rs49;
	ld.global.u8 	%rs50, [%rd59];
	st.global.u8 	[%rd57+1], %rs50;
	ld.global.u8 	%rs51, [%rd60];
	st.global.u8 	[%rd57+2], %rs51;
	ld.global.u8 	%rs52, [%rd58+1];
	st.global.u8 	[%rd57+3], %rs52;
	ld.global.u8 	%rs53, [%rd59+1];
	st.global.u8 	[%rd57+4], %rs53;
	ld.global.u8 	%rs54, [%rd60+1];
	st.global.u8 	[%rd57+5], %rs54;
	ld.global.u8 	%rs55, [%rd58+2];
	st.global.u8 	[%rd57+6], %rs55;
	ld.global.u8 	%rs56, [%rd59+2];
	st.global.u8 	[%rd57+7], %rs56;
	ld.global.u8 	%rs57, [%rd60+2];
	st.global.u8 	[%rd57+8], %rs57;
	ld.global.u8 	%rs58, [%rd58+3];
	st.global.u8 	[%rd57+9], %rs58;
	ld.global.u8 	%rs59, [%rd59+3];
	st.global.u8 	[%rd57+10], %rs59;
	ld.global.u8 	%rs60, [%rd60+3];
	st.global.u8 	[%rd57+11], %rs60;
	ld.global.u8 	%rs61, [%rd58+4];
	st.global.u8 	[%rd57+12], %rs61;
	ld.global.u8 	%rs62, [%rd59+4];
	st.global.u8 	[%rd57+13], %rs62;
	ld.global.u8 	%rs63, [%rd60+4];
	st.global.u8 	[%rd57+14], %rs63;
	ld.global.u8 	%rs64, [%rd58+5];
	st.global.u8 	[%rd57+15], %rs64;
	ld.global.u8 	%rs65, [%rd59+5];
	st.global.u8 	[%rd57+16], %rs65;
	ld.global.u8 	%rs66, [%rd60+5];
	st.global.u8 	[%rd57+17], %rs66;
	ld.global.u8 	%rs67, [%rd58+6];
	st.global.u8 	[%rd57+18], %rs67;
	ld.global.u8 	%rs68, [%rd59+6];
	st.global.u8 	[%rd57+19], %rs68;
	ld.global.u8 	%rs69, [%rd60+6];
	st.global.u8 	[%rd57+20], %rs69;
	ld.global.u8 	%rs70, [%rd58+7];
	st.global.u8 	[%rd57+21], %rs70;
	ld.global.u8 	%rs71, [%rd59+7];
	st.global.u8 	[%rd57+22], %rs71;
	ld.global.u8 	%rs72, [%rd60+7];
	st.global.u8 	[%rd57+23], %rs72;
	add.s64 	%rd60, %rd60, 8;
	add.s64 	%rd59, %rd59, 8;
	add.s64 	%rd58, %rd58, 8;
	add.s64 	%rd57, %rd57, 24;
$L__BB1_8:
	setp.eq.s32 	%p6, %r5, 0;
	@%p6 bra 	$L__BB1_14;
	and.b32  	%r6, %r11, 3;
	setp.lt.u32 	%p7, %r5, 4;
	@%p7 bra 	$L__BB1_11;
	ld.global.u8 	%rs73, [%rd58];
	st.global.u8 	[%rd57], %rs73;
	ld.global.u8 	%rs74, [%rd59];
	st.global.u8 	[%rd57+1], %rs74;
	ld.global.u8 	%rs75, [%rd60];
	st.global.u8 	[%rd57+2], %rs75;
	ld.global.u8 	%rs76, [%rd58+1];
	st.global.u8 	[%rd57+3], %rs76;
	ld.global.u8 	%rs77, [%rd59+1];
	st.global.u8 	[%rd57+4], %rs77;
	ld.global.u8 	%rs78, [%rd60+1];
	st.global.u8 	[%rd57+5], %rs78;
	ld.global.u8 	%rs79, [%rd58+2];
	st.global.u8 	[%rd57+6], %rs79;
	ld.global.u8 	%rs80, [%rd59+2];
	st.global.u8 	[%rd57+7], %rs80;
	ld.global.u8 	%rs81, [%rd60+2];
	st.global.u8 	[%rd57+8], %rs81;
	ld.global.u8 	%rs82, [%rd58+3];
	st.global.u8 	[%rd57+9], %rs82;
	ld.global.u8 	%rs83, [%rd59+3];
	st.global.u8 	[%rd57+10], %rs83;
	ld.global.u8 	%rs84, [%rd60+3];
	st.global.u8 	[%rd57+11], %rs84;
	add.s64 	%rd60, %rd60, 4;
	add.s64 	%rd59, %rd59, 4;
	add.s64 	%rd58, %rd58, 4;
	add.s64 	%rd57, %rd57, 12;
$L__BB1_11:
	setp.eq.s32 	%p8, %r6, 0;
	@%p8 bra 	$L__BB1_14;
	neg.s32 	%r20, %r6;
$L__BB1_13:
	.pragma "nounroll";
	add.s64 	%rd36, %rd58, 1;
	ld.global.u8 	%rs85, [%rd58];
	st.global.u8 	[%rd57], %rs85;
	add.s64 	%rd37, %rd59, 1;
	ld.global.u8 	%rs86, [%rd59];
	st.global.u8 	[%rd57+1], %rs86;
	add.s64 	%rd38, %rd60, 1;
	ld.global.u8 	%rs87, [%rd60];
	add.s64 	%rd39, %rd57, 3;
	st.global.u8 	[%rd57+2], %rs87;
	add.s32 	%r20, %r20, 1;
	setp.ne.s32 	%p9, %r20, 0;
	mov.u64 	%rd57, %rd39;
	mov.u64 	%rd58, %rd36;
	mov.u64 	%rd59, %rd37;
	mov.u64 	%rd60, %rd38;
	@%p9 bra 	$L__BB1_13;
$L__BB1_14:
	ret;

}
	// .globl	_Z10convert128PcS_ii
.visible .entry _Z10convert128PcS_ii(
	.param .u64 .ptr .align 1 _Z10convert128PcS_ii_param_0,
	.param .u64 .ptr .align 1 _Z10convert128PcS_ii_param_1,
	.param .u32 _Z10convert128PcS_ii_param_2,
	.param .u32 _Z10convert128PcS_ii_param_3
)
{
	.reg .b16 	%rs<385>;
	.reg .b32 	%r<8>;
	.reg .b64 	%rd<12>;

	ld.param.u64 	%rd1, [_Z10convert128PcS_ii_param_0];
	ld.param.u64 	%rd2, [_Z10convert128PcS_ii_param_1];
	ld.param.s32 	%rd3, [_Z10convert128PcS_ii_param_2];
	ld.param.u32 	%r1, [_Z10convert128PcS_ii_param_3];
	cvta.to.global.u64 	%rd4, %rd2;
	cvta.to.global.u64 	%rd5, %rd1;
	mov.u32 	%r2, %ctaid.x;
	mov.u32 	%r3, %ntid.x;
	mov.u32 	%r4, %tid.x;
	mad.lo.s32 	%r5, %r2, %r3, %r4;
	mul.lo.s32 	%r6, %r1, %r5;
	cvt.s64.s32 	%rd6, %r6;
	add.s64 	%rd7, %rd4, %rd6;
	add.s64 	%rd8, %rd7, %rd3;
	add.s64 	%rd9, %rd8, %rd3;
	mul.lo.s32 	%r7, %r6, 3;
	cvt.s64.s32 	%rd10, %r7;
	add.s64 	%rd11, %rd5, %rd10;
	ld.global.u8 	%rs1, [%rd11];
	st.global.u8 	[%rd9], %rs1;
	ld.global.u8 	%rs2, [%rd11+1];
	st.global.u8 	[%rd8], %rs2;
	ld.global.u8 	%rs3, [%rd11+2];
	st.global.u8 	[%rd7], %rs3;
	ld.global.u8 	%rs4, [%rd11+3];
	st.global.u8 	[%rd9+1], %rs4;
	ld.global.u8 	%rs5, [%rd11+4];
	st.global.u8 	[%rd8+1], %rs5;
	ld.global.u8 	%rs6, [%rd11+5];
	st.global.u8 	[%rd7+1], %rs6;
	ld.global.u8 	%rs7, [%rd11+6];
	st.global.u8 	[%rd9+2], %rs7;
	ld.global.u8 	%rs8, [%rd11+7];
	st.global.u8 	[%rd8+2], %rs8;
	ld.global.u8 	%rs9, [%rd11+8];
	st.global.u8 	[%rd7+2], %rs9;
	ld.global.u8 	%rs10, [%rd11+9];
	st.global.u8 	[%rd9+3], %rs10;
	ld.global.u8 	%rs11, [%rd11+10];
	st.global.u8 	[%rd8+3], %rs11;
	ld.global.u8 	%rs12, [%rd11+11];
	st.global.u8 	[%rd7+3], %rs12;
	ld.global.u8 	%rs13, [%rd11+12];
	st.global.u8 	[%rd9+4], %rs13;
	ld.global.u8 	%rs14, [%rd11+13];
	st.global.u8 	[%rd8+4], %rs14;
	ld.global.u8 	%rs15, [%rd11+14];
	st.global.u8 	[%rd7+4], %rs15;
	ld.global.u8 	%rs16, [%rd11+15];
	st.global.u8 	[%rd9+5], %rs16;
	ld.global.u8 	%rs17, [%rd11+16];
	st.global.u8 	[%rd8+5], %rs17;
	ld.global.u8 	%rs18, [%rd11+17];
	st.global.u8 	[%rd7+5], %rs18;
	ld.global.u8 	%rs19, [%rd11+18];
	st.global.u8 	[%rd9+6], %rs19;
	ld.global.u8 	%rs20, [%rd11+19];
	st.global.u8 	[%rd8+6], %rs20;
	ld.global.u8 	%rs21, [%rd11+20];
	st.global.u8 	[%rd7+6], %rs21;
	ld.global.u8 	%rs22, [%rd11+21];
	st.global.u8 	[%rd9+7], %rs22;
	ld.global.u8 	%rs23, [%rd11+22];
	st.global.u8 	[%rd8+7], %rs23;
	ld.global.u8 	%rs24, [%rd11+23];
	st.global.u8 	[%rd7+7], %rs24;
	ld.global.u8 	%rs25, [%rd11+24];
	st.global.u8 	[%rd9+8], %rs25;
	ld.global.u8 	%rs26, [%rd11+25];
	st.global.u8 	[%rd8+8], %rs26;
	ld.global.u8 	%rs27, [%rd11+26];
	st.global.u8 	[%rd7+8], %rs27;
	ld.global.u8 	%rs28, [%rd11+27];
	st.global.u8 	[%rd9+9], %rs28;
	ld.global.u8 	%rs29, [%rd11+28];
	st.global.u8 	[%rd8+9], %rs29;
	ld.global.u8 	%rs30, [%rd11+29];
	st.global.u8 	[%rd7+9], %rs30;
	ld.global.u8 	%rs31, [%rd11+30];
	st.global.u8 	[%rd9+10], %rs31;
	ld.global.u8 	%rs32, [%rd11+31];
	st.global.u8 	[%rd8+10], %rs32;
	ld.global.u8 	%rs33, [%rd11+32];
	st.global.u8 	[%rd7+10], %rs33;
	ld.global.u8 	%rs34, [%rd11+33];
	st.global.u8 	[%rd9+11], %rs34;
	ld.global.u8 	%rs35, [%rd11+34];
	st.global.u8 	[%rd8+11], %rs35;
	ld.global.u8 	%rs36, [%rd11+35];
	st.global.u8 	[%rd7+11], %rs36;
	ld.global.u8 	%rs37, [%rd11+36];
	st.global.u8 	[%rd9+12], %rs37;
	ld.global.u8 	%rs38, [%rd11+37];
	st.global.u8 	[%rd8+12], %rs38;
	ld.global.u8 	%rs39, [%rd11+38];
	st.global.u8 	[%rd7+12], %rs39;
	ld.global.u8 	%rs40, [%rd11+39];
	st.global.u8 	[%rd9+13], %rs40;
	ld.global.u8 	%rs41, [%rd11+40];
	st.global.u8 	[%rd8+13], %rs41;
	ld.global.u8 	%rs42, [%rd11+41];
	st.global.u8 	[%rd7+13], %rs42;
	ld.global.u8 	%rs43, [%rd11+42];
	st.global.u8 	[%rd9+14], %rs43;
	ld.global.u8 	%rs44, [%rd11+43];
	st.global.u8 	[%rd8+14], %rs44;
	ld.global.u8 	%rs45, [%rd11+44];
	st.global.u8 	[%rd7+14], %rs45;
	ld.global.u8 	%rs46, [%rd11+45];
	st.global.u8 	[%rd9+15], %rs46;
	ld.global.u8 	%rs47, [%rd11+46];
	st.global.u8 	[%rd8+15], %rs47;
	ld.global.u8 	%rs48, [%rd11+47];
	st.global.u8 	[%rd7+15], %rs48;
	ld.global.u8 	%rs49, [%rd11+48];
	st.global.u8 	[%rd9+16], %rs49;
	ld.global.u8 	%rs50, [%rd11+49];
	st.global.u8 	[%rd8+16], %rs50;
	ld.global.u8 	%rs51, [%rd11+50];
	st.global.u8 	[%rd7+16], %rs51;
	ld.global.u8 	%rs52, [%rd11+51];
	st.global.u8 	[%rd9+17], %rs52;
	ld.global.u8 	%rs53, [%rd11+52];
	st.global.u8 	[%rd8+17], %rs53;
	ld.global.u8 	%rs54, [%rd11+53];
	st.global.u8 	[%rd7+17], %rs54;
	ld.global.u8 	%rs55, [%rd11+54];
	st.global.u8 	[%rd9+18], %rs55;
	ld.global.u8 	%rs56, [%rd11+55];
	st.global.u8 	[%rd8+18], %rs56;
	ld.global.u8 	%rs57, [%rd11+56];
	st.global.u8 	[%rd7+18], %rs57;
	ld.global.u8 	%rs58, [%rd11+57];
	st.global.u8 	[%rd9+19], %rs58;
	ld.global.u8 	%rs59, [%rd11+58];
	st.global.u8 	[%rd8+19], %rs59;
	ld.global.u8 	%rs60, [%rd11+59];
	st.global.u8 	[%rd7+19], %rs60;
	ld.global.u8 	%rs61, [%rd11+60];
	st.global.u8 	[%rd9+20], %rs61;
	ld.global.u8 	%rs62, [%rd11+61];
	st.global.u8 	[%rd8+20], %rs62;
	ld.global.u8 	%rs63, [%rd11+62];
	st.global.u8 	[%rd7+20], %rs63;
	ld.global.u8 	%rs64, [%rd11+63];
	st.global.u8 	[%rd9+21], %rs64;
	ld.global.u8 	%rs65, [%rd11+64];
	st.global.u8 	[%rd8+21], %rs65;
	ld.global.u8 	%rs66, [%rd11+65];
	st.global.u8 	[%rd7+21], %rs66;
	ld.global.u8 	%rs67, [%rd11+66];
	st.global.u8 	[%rd9+22], %rs67;
	ld.global.u8 	%rs68, [%rd11+67];
	st.global.u8 	[%rd8+22], %rs68;
	ld.global.u8 	%rs69, [%rd11+68];
	st.global.u8 	[%rd7+22], %rs69;
	ld.global.u8 	%rs70, [%rd11+69];
	st.global.u8 	[%rd9+23], %rs70;
	ld.global.u8 	%rs71, [%rd11+70];
	st.global.u8 	[%rd8+23], %rs71;
	ld.global.u8 	%rs72, [%rd11+71];
	st.global.u8 	[%rd7+23], %rs72;
	ld.global.u8 	%rs73, [%rd11+72];
	st.global.u8 	[%rd9+24], %rs73;
	ld.global.u8 	%rs74, [%rd11+73];
	st.global.u8 	[%rd8+24], %rs74;
	ld.global.u8 	%rs75, [%rd11+74];
	st.global.u8 	[%rd7+24], %rs75;
	ld.global.u8 	%rs76, [%rd11+75];
	st.global.u8 	[%rd9+25], %rs76;
	ld.global.u8 	%rs77, [%rd11+76];
	st.global.u8 	[%rd8+25], %rs77;
	ld.global.u8 	%rs78, [%rd11+77];
	st.global.u8 	[%rd7+25], %rs78;
	ld.global.u8 	%rs79, [%rd11+78];
	st.global.u8 	[%rd9+26], %rs79;
	ld.global.u8 	%rs80, [%rd11+79];
	st.global.u8 	[%rd8+26], %rs80;
	ld.global.u8 	%rs81, [%rd11+80];
	st.global.u8 	[%rd7+26], %rs81;
	ld.global.u8 	%rs82, [%rd11+81];
	st.global.u8 	[%rd9+27], %rs82;
	ld.global.u8 	%rs83, [%rd11+82];
	st.global.u8 	[%rd8+27], %rs83;
	ld.global.u8 	%rs84, [%rd11+83];
	st.global.u8 	[%rd7+27], %rs84;
	ld.global.u8 	%rs85, [%rd11+84];
	st.global.u8 	[%rd9+28], %rs85;
	ld.global.u8 	%rs86, [%rd11+85];
	st.global.u8 	[%rd8+28], %rs86;
	ld.global.u8 	%rs87, [%rd11+86];
	st.global.u8 	[%rd7+28], %rs87;
	ld.global.u8 	%rs88, [%rd11+87];
	st.global.u8 	[%rd9+29], %rs88;
	ld.global.u8 	%rs89, [%rd11+88];
	st.global.u8 	[%rd8+29], %rs89;
	ld.global.u8 	%rs90, [%rd11+89];
	st.global.u8 	[%rd7+29], %rs90;
	ld.global.u8 	%rs91, [%rd11+90];
	st.global.u8 	[%rd9+30], %rs91;
	ld.global.u8 	%rs92, [%rd11+91];
	st.global.u8 	[%rd8+30], %rs92;
	ld.global.u8 	%rs93, [%rd11+92];
	st.global.u8 	[%rd7+30], %rs93;
	ld.global.u8 	%rs94, [%rd11+93];
	st.global.u8 	[%rd9+31], %rs94;
	ld.global.u8 	%rs95, [%rd11+94];
	st.global.u8 	[%rd8+31], %rs95;
	ld.global.u8 	%rs96, [%rd11+95];
	st.global.u8 	[%rd7+31], %rs96;
	ld.global.u8 	%rs97, [%rd11+96];
	st.global.u8 	[%rd9+32], %rs97;
	ld.global.u8 	%rs98, [%rd11+97];
	st.global.u8 	[%rd8+32], %rs98;
	ld.global.u8 	%rs99, [%rd11+98];
	st.global.u8 	[%rd7+32], %rs99;
	ld.global.u8 	%rs100, [%rd11+99];
	st.global.u8 	[%rd9+33], %rs100;
	ld.global.u8 	%rs101, [%rd11+100];
	st.global.u8 	[%rd8+33], %rs101;
	ld.global.u8 	%rs102, [%rd11+101];
	st.global.u8 	[%rd7+33], %rs102;
	ld.global.u8 	%rs103, [%rd11+102];
	st.global.u8 	[%rd9+34], %rs103;
	ld.global.u8 	%rs104, [%rd11+103];
	st.global.u8 	[%rd8+34], %rs104;
	ld.global.u8 	%rs105, [%rd11+104];
	st.global.u8 	[%rd7+34], %rs105;
	ld.global.u8 	%rs106, [%rd11+105];
	st.global.u8 	[%rd9+35], %rs106;
	ld.global.u8 	%rs107, [%rd11+106];
	st.global.u8 	[%rd8+35], %rs107;
	ld.global.u8 	%rs108, [%rd11+107];
	st.global.u8 	[%rd7+35], %rs108;
	ld.global.u8 	%rs109, [%rd11+108];
	st.global.u8 	[%rd9+36], %rs109;
	ld.global.u8 	%rs110, [%rd11+109];
	st.global.u8 	[%rd8+36], %rs110;
	ld.global.u8 	%rs111, [%rd11+110];
	st.global.u8 	[%rd7+36], %rs111;
	ld.global.u8 	%rs112, [%rd11+111];
	st.global.u8 	[%rd9+37], %rs112;
	ld.global.u8 	%rs113, [%rd11+112];
	st.global.u8 	[%rd8+37], %rs113;
	ld.global.u8 	%rs114, [%rd11+113];
	st.global.u8 	[%rd7+37], %rs114;
	ld.global.u8 	%rs115, [%rd11+114];
	st.global.u8 	[%rd9+38], %rs115;
	ld.global.u8 	%rs116, [%rd11+115];
	st.global.u8 	[%rd8+38], %rs116;
	ld.global.u8 	%rs117, [%rd11+116];
	st.global.u8 	[%rd7+38], %rs117;
	ld.global.u8 	%rs118, [%rd11+117];
	st.global.u8 	[%rd9+39], %rs118;
	ld.global.u8 	%rs119, [%rd11+118];
	st.global.u8 	[%rd8+39], %rs119;
	ld.global.u8 	%rs120, [%rd11+119];
	st.global.u8 	[%rd7+39], %rs120;
	ld.global.u8 	%rs121, [%rd11+120];
	st.global.u8 	[%rd9+40], %rs121;
	ld.global.u8 	%rs122, [%rd11+121];
	st.global.u8 	[%rd8+40], %rs122;
	ld.global.u8 	%rs123, [%rd11+122];
	st.global.u8 	[%rd7+40], %rs123;
	ld.global.u8 	%rs124, [%rd11+123];
	st.global.u8 	[%rd9+41], %rs124;
	ld.global.u8 	%rs125, [%rd11+124];
	st.global.u8 	[%rd8+41], %rs125;
	ld.global.u8 	%rs126, [%rd11+125];
	st.global.u8 	[%rd7+41], %rs126;
	ld.global.u8 	%rs127, [%rd11+126];
	st.global.u8 	[%rd9+42], %rs127;
	ld.global.u8 	%rs128, [%rd11+127];
	st.global.u8 	[%rd8+42], %rs128;
	ld.global.u8 	%rs129, [%rd11+128];
	st.global.u8 	[%rd7+42], %rs129;
	ld.global.u8 	%rs130, [%rd11+129];
	st.global.u8 	[%rd9+43], %rs130;
	ld.global.u8 	%rs131, [%rd11+130];
	st.global.u8 	[%rd8+43], %rs131;
	ld.global.u8 	%rs132, [%rd11+131];
	st.global.u8 	[%rd7+43], %rs132;
	ld.global.u8 	%rs133, [%rd11+132];
	st.global.u8 	[%rd9+44], %rs133;
	ld.global.u8 	%rs134, [%rd11+133];
	st.global.u8 	[%rd8+44], %rs134;
	ld.global.u8 	%rs135, [%rd11+134];
	st.global.u8 	[%rd7+44], %rs135;
	ld.global.u8 	%rs136, [%rd11+135];
	st.global.u8 	[%rd9+45], %rs136;
	ld.global.u8 	%rs137, [%rd11+136];
	st.global.u8 	[%rd8+45], %rs137;
	ld.global.u8 	%rs138, [%rd11+137];
	st.global.u8 	[%rd7+45], %rs138;
	ld.global.u8 	%rs139, [%rd11+138];
	st.global.u8 	[%rd9+46], %rs139;
	ld.global.u8 	%rs140, [%rd11+139];
	st.global.u8 	[%rd8+46], %rs140;
	ld.global.u8 	%rs141, [%rd11+140];
	st.global.u8 	[%rd7+46], %rs141;
	ld.global.u8 	%rs142, [%rd11+141];
	st.global.u8 	[%rd9+47], %rs142;
	ld.global.u8 	%rs143, [%rd11+142];
	st.global.u8 	[%rd8+47], %rs143;
	ld.global.u8 	%rs144, [%rd11+143];
	st.global.u8 	[%rd7+47], %rs144;
	ld.global.u8 	%rs145, [%rd11+144];
	st.global.u8 	[%rd9+48], %rs145;
	ld.global.u8 	%rs146, [%rd11+145];
	st.global.u8 	[%rd8+48], %rs146;
	ld.global.u8 	%rs147, [%rd11+146];
	st.global.u8 	[%rd7+48], %rs147;
	ld.global.u8 	%rs148, [%rd11+147];
	st.global.u8 	[%rd9+49], %rs148;
	ld.global.u8 	%rs149, [%rd11+148];
	st.global.u8 	[%rd8+49], %rs149;
	ld.global.u8 	%rs150, [%rd11+149];
	st.global.u8 	[%rd7+49], %rs150;
	ld.global.u8 	%rs151, [%rd11+150];
	st.global.u8 	[%rd9+50], %rs151;
	ld.global.u8 	%rs152, [%rd11+151];
	st.global.u8 	[%rd8+50], %rs152;
	ld.global.u8 	%rs153, [%rd11+152];
	st.global.u8 	[%rd7+50], %rs153;
	ld.global.u8 	%rs154, [%rd11+153];
	st.global.u8 	[%rd9+51], %rs154;
	ld.global.u8 	%rs155, [%rd11+154];
	st.global.u8 	[%rd8+51], %rs155;
	ld.global.u8 	%rs156, [%rd11+155];
	st.global.u8 	[%rd7+51], %rs156;
	ld.global.u8 	%rs157, [%rd11+156];
	st.global.u8 	[%rd9+52], %rs157;
	ld.global.u8 	%rs158, [%rd11+157];
	st.global.u8 	[%rd8+52], %rs158;
	ld.global.u8 	%rs159, [%rd11+158];
	st.global.u8 	[%rd7+52], %rs159;
	ld.global.u8 	%rs160, [%rd11+159];
	st.global.u8 	[%rd9+53], %rs160;
	ld.global.u8 	%rs161, [%rd11+160];
	st.global.u8 	[%rd8+53], %rs161;
	ld.global.u8 	%rs162, [%rd11+161];
	st.global.u8 	[%rd7+53], %rs162;
	ld.global.u8 	%rs163, [%rd11+162];
	st.global.u8 	[%rd9+54], %rs163;
	ld.global.u8 	%rs164, [%rd11+163];
	st.global.u8 	[%rd8+54], %rs164;
	ld.global.u8 	%rs165, [%rd11+164];
	st.global.u8 	[%rd7+54], %rs165;
	ld.global.u8 	%rs166, [%rd11+165];
	st.global.u8 	[%rd9+55], %rs166;
	ld.global.u8 	%rs167, [%rd11+166];
	st.global.u8 	[%rd8+55], %rs167;
	ld.global.u8 	%rs168, [%rd11+167];
	st.global.u8 	[%rd7+55], %rs168;
	ld.global.u8 	%rs169, [%rd11+168];
	st.global.u8 	[%rd9+56], %rs169;
	ld.global.u8 	%rs170, [%rd11+169];
	st.global.u8 	[%rd8+56], %rs170;
	ld.global.u8 	%rs171, [%rd11+170];
	st.global.u8 	[%rd7+56], %rs171;
	ld.global.u8 	%rs172, [%rd11+171];
	st.global.u8 	[%rd9+57], %rs172;
	ld.global.u8 	%rs173, [%rd11+172];
	st.global.u8 	[%rd8+57], %rs173;
	ld.global.u8 	%rs174, [%rd11+173];
	st.global.u8 	[%rd7+57], %rs174;
	ld.global.u8 	%rs175, [%rd11+174];
	st.global.u8 	[%rd9+58], %rs175;
	ld.global.u8 	%rs176, [%rd11+175];
	st.global.u8 	[%rd8+58], %rs176;
	ld.global.u8 	%rs177, [%rd11+176];
	st.global.u8 	[%rd7+58], %rs177;
	ld.global.u8 	%rs178, [%rd11+177];
	st.global.u8 	[%rd9+59], %rs178;
	ld.global.u8 	%rs179, [%rd11+178];
	st.global.u8 	[%rd8+59], %rs179;
	ld.global.u8 	%rs180, [%rd11+179];
	st.global.u8 	[%rd7+59], %rs180;
	ld.global.u8 	%rs181, [%rd11+180];
	st.global.u8 	[%rd9+60], %rs181;
	ld.global.u8 	%rs182, [%rd11+181];
	st.global.u8 	[%rd8+60], %rs182;
	ld.global.u8 	%rs183, [%rd11+182];
	st.global.u8 	[%rd7+60], %rs183;
	ld.global.u8 	%rs184, [%rd11+183];
	st.global.u8 	[%rd9+61], %rs184;
	ld.global.u8 	%rs185, [%rd11+184];
	st.global.u8 	[%rd8+61], %rs185;
	ld.global.u8 	%rs186, [%rd11+185];
	st.global.u8 	[%rd7+61], %rs186;
	ld.global.u8 	%rs187, [%rd11+186];
	st.global.u8 	[%rd9+62], %rs187;
	ld.global.u8 	%rs188, [%rd11+187];
	st.global.u8 	[%rd8+62], %rs188;
	ld.global.u8 	%rs189, [%rd11+188];
	st.global.u8 	[%rd7+62], %rs189;
	ld.global.u8 	%rs190, [%rd11+189];
	st.global.u8 	[%rd9+63], %rs190;
	ld.global.u8 	%rs191, [%rd11+190];
	st.global.u8 	[%rd8+63], %rs191;
	ld.global.u8 	%rs192, [%rd11+191];
	st.global.u8 	[%rd7+63], %rs192;
	ld.global.u8 	%rs193, [%rd11+192];
	st.global.u8 	[%rd9+64], %rs193;
	ld.global.u8 	%rs194, [%rd11+193];
	st.global.u8 	[%rd8+64], %rs194;
	ld.global.u8 	%rs195, [%rd11+194];
	st.global.u8 	[%rd7+64], %rs195;
	ld.global.u8 	%rs196, [%rd11+195];
	st.global.u8 	[%rd9+65], %rs196;
	ld.global.u8 	%rs197, [%rd11+196];
	st.global.u8 	[%rd8+65], %rs197;
	ld.global.u8 	%rs198, [%rd11+197];
	st.global.u8 	[%rd7+65], %rs198;
	ld.global.u8 	%rs199, [%rd11+198];
	st.global.u8 	[%rd9+66], %rs199;
	ld.global.u8 	%rs200, [%rd11+199];
	st.global.u8 	[%rd8+66], %rs200;
	ld.global.u8 	%rs201, [%rd11+200];
	st.global.u8 	[%rd7+66], %rs201;
	ld.global.u8 	%rs202, [%rd11+201];
	st.global.u8 	[%rd9+67], %rs202;
	ld.global.u8 	%rs203, [%rd11+202];
	st.global.u8 	[%rd8+67], %rs203;
	ld.global.u8 	%rs204, [%rd11+203];
	st.global.u8 	[%rd7+67], %rs204;
	ld.global.u8 	%rs205, [%rd11+204];
	st.global.u8 	[%rd9+68], %rs205;
	ld.global.u8 	%rs206, [%rd11+205];
	st.global.u8 	[%rd8+68], %rs206;
	ld.global.u8 	%rs207, [%rd11+206];
	st.global.u8 	[%rd7+68], %rs207;
	ld.global.u8 	%rs208, [%rd11+207];
	st.global.u8 	[%rd9+69], %rs208;
	ld.global.u8 	%rs209, [%rd11+208];
	st.global.u8 	[%rd8+69], %rs209;
	ld.global.u8 	%rs210, [%rd11+209];
	st.global.u8 	[%rd7+69], %rs210;
	ld.global.u8 	%rs211, [%rd11+210];
	st.global.u8 	[%rd9+70], %rs211;
	ld.global.u8 	%rs212, [%rd11+211];
	st.global.u8 	[%rd8+70], %rs212;
	ld.global.u8 	%rs213, [%rd11+212];
	st.global.u8 	[%rd7+70], %rs213;
	ld.global.u8 	%rs214, [%rd11+213];
	st.global.u8 	[%rd9+71], %rs214;
	ld.global.u8 	%rs215, [%rd11+214];
	st.global.u8 	[%rd8+71], %rs215;
	ld.global.u8 	%rs216, [%rd11+215];
	st.global.u8 	[%rd7+71], %rs216;
	ld.global.u8 	%rs217, [%rd11+216];
	st.global.u8 	[%rd9+72], %rs217;
	ld.global.u8 	%rs218, [%rd11+217];
	st.global.u8 	[%rd8+72], %rs218;
	ld.global.u8 	%rs219, [%rd11+218];
	st.global.u8 	[%rd7+72], %rs219;
	ld.global.u8 	%rs220, [%rd11+219];
	st.global.u8 	[%rd9+73], %rs220;
	ld.global.u8 	%rs221, [%rd11+220];
	st.global.u8 	[%rd8+73], %rs221;
	ld.global.u8 	%rs222, [%rd11+221];
	st.global.u8 	[%rd7+73], %rs222;
	ld.global.u8 	%rs223, [%rd11+222];
	st.global.u8 	[%rd9+74], %rs223;
	ld.global.u8 	%rs224, [%rd11+223];
	st.global.u8 	[%rd8+74], %rs224;
	ld.global.u8 	%rs225, [%rd11+224];
	st.global.u8 	[%rd7+74], %rs225;
	ld.global.u8 	%rs226, [%rd11+225];
	st.global.u8 	[%rd9+75], %rs226;
	ld.global.u8 	%rs227, [%rd11+226];
	st.global.u8 	[%rd8+75], %rs227;
	ld.global.u8 	%rs228, [%rd11+227];
	st.global.u8 	[%rd7+75], %rs228;
	ld.global.u8 	%rs229, [%rd11+228];
	st.global.u8 	[%rd9+76], %rs229;
	ld.global.u8 	%rs230, [%rd11+229];
	st.global.u8 	[%rd8+76], %rs230;
	ld.global.u8 	%rs231, [%rd11+230];
	st.global.u8 	[%rd7+76], %rs231;
	ld.global.u8 	%rs232, [%rd11+231];
	st.global.u8 	[%rd9+77], %rs232;
	ld.global.u8 	%rs233, [%rd11+232];
	st.global.u8 	[%rd8+77], %rs233;
	ld.global.u8 	%rs234, [%rd11+233];
	st.global.u8 	[%rd7+77], %rs234;
	ld.global.u8 	%rs235, [%rd11+234];
	st.global.u8 	[%rd9+78], %rs235;
	ld.global.u8 	%rs236, [%rd11+235];
	st.global.u8 	[%rd8+78], %rs236;
	ld.global.u8 	%rs237, [%rd11+236];
	st.global.u8 	[%rd7+78], %rs237;
	ld.global.u8 	%rs238, [%rd11+237];
	st.global.u8 	[%rd9+79], %rs238;
	ld.global.u8 	%rs239, [%rd11+238];
	st.global.u8 	[%rd8+79], %rs239;
	ld.global.u8 	%rs240, [%rd11+239];
	st.global.u8 	[%rd7+79], %rs240;
	ld.global.u8 	%rs241, [%rd11+240];
	st.global.u8 	[%rd9+80], %rs241;
	ld.global.u8 	%rs242, [%rd11+241];
	st.global.u8 	[%rd8+80], %rs242;
	ld.global.u8 	%rs243, [%rd11+242];
	st.global.u8 	[%rd7+80], %rs243;
	ld.global.u8 	%rs244, [%rd11+243];
	st.global.u8 	[%rd9+81], %rs244;
	ld.global.u8 	%rs245, [%rd11+244];
	st.global.u8 	[%rd8+81], %rs245;
	ld.global.u8 	%rs246, [%rd11+245];
	st.global.u8 	[%rd7+81], %rs246;
	ld.global.u8 	%rs247, [%rd11+246];
	st.global.u8 	[%rd9+82], %rs247;
	ld.global.u8 	%rs248, [%rd11+247];
	st.global.u8 	[%rd8+82], %rs248;
	ld.global.u8 	%rs249, [%rd11+248];
	st.global.u8 	[%rd7+82], %rs249;
	ld.global.u8 	%rs250, [%rd11+249];
	st.global.u8 	[%rd9+83], %rs250;
	ld.global.u8 	%rs251, [%rd11+250];
	st.global.u8 	[%rd8+83], %rs251;
	ld.global.u8 	%rs252, [%rd11+251];
	st.global.u8 	[%rd7+83], %rs252;
	ld.global.u8 	%rs253, [%rd11+252];
	st.global.u8 	[%rd9+84], %rs253;
	ld.global.u8 	%rs254, [%rd11+253];
	st.global.u8 	[%rd8+84], %rs254;
	ld.global.u8 	%rs255, [%rd11+254];
	st.global.u8 	[%rd7+84], %rs255;
	ld.global.u8 	%rs256, [%rd11+255];
	st.global.u8 	[%rd9+85], %rs256;
	ld.global.u8 	%rs257, [%rd11+256];
	st.global.u8 	[%rd8+85], %rs257;
	ld.global.u8 	%rs258, [%rd11+257];
	st.global.u8 	[%rd7+85], %rs258;
	ld.global.u8 	%rs259, [%rd11+258];
	st.global.u8 	[%rd9+86], %rs259;
	ld.global.u8 	%rs260, [%rd11+259];
	st.global.u8 	[%rd8+86], %rs260;
	ld.global.u8 	%rs261, [%rd11+260];
	st.global.u8 	[%rd7+86], %rs261;
	ld.global.u8 	%rs262, [%rd11+261];
	st.global.u8 	[%rd9+87], %rs262;
	ld.global.u8 	%rs263, [%rd11+262];
	st.global.u8 	[%rd8+87], %rs263;
	ld.global.u8 	%rs264, [%rd11+263];
	st.global.u8 	[%rd7+87], %rs264;
	ld.global.u8 	%rs265, [%rd11+264];
	st.global.u8 	[%rd9+88], %rs265;
	ld.global.u8 	%rs266, [%rd11+265];
	st.global.u8 	[%rd8+88], %rs266;
	ld.global.u8 	%rs267, [%rd11+266];
	st.global.u8 	[%rd7+88], %rs267;
	ld.global.u8 	%rs268, [%rd11+267];
	st.global.u8 	[%rd9+89], %rs268;
	ld.global.u8 	%rs269, [%rd11+268];
	st.global.u8 	[%rd8+89], %rs269;
	ld.global.u8 	%rs270, [%rd11+269];
	st.global.u8 	[%rd7+89], %rs270;
	ld.global.u8 	%rs271, [%rd11+270];
	st.global.u8 	[%rd9+90], %rs271;
	ld.global.u8 	%rs272, [%rd11+271];
	st.global.u8 	[%rd8+90], %rs272;
	ld.global.u8 	%rs273, [%rd11+272];
	st.global.u8 	[%rd7+90], %rs273;
	ld.global.u8 	%rs274, [%rd11+273];
	st.global.u8 	[%rd9+91], %rs274;
	ld.global.u8 	%rs275, [%rd11+274];
	st.global.u8 	[%rd8+91], %rs275;
	ld.global.u8 	%rs276, [%rd11+275];
	st.global.u8 	[%rd7+91], %rs276;
	ld.global.u8 	%rs277, [%rd11+276];
	st.global.u8 	[%rd9+92], %rs277;
	ld.global.u8 	%rs278, [%rd11+277];
	st.global.u8 	[%rd8+92], %rs278;
	ld.global.u8 	%rs279, [%rd11+278];
	st.global.u8 	[%rd7+92], %rs279;
	ld.global.u8 	%rs280, [%rd11+279];
	st.global.u8 	[%rd9+93], %rs280;
	ld.global.u8 	%rs281, [%rd11+280];
	st.global.u8 	[%rd8+93], %rs281;
	ld.global.u8 	%rs282, [%rd11+281];
	st.global.u8 	[%rd7+93], %rs282;
	ld.global.u8 	%rs283, [%rd11+282];
	st.global.u8 	[%rd9+94], %rs283;
	ld.global.u8 	%rs284, [%rd11+283];
	st.global.u8 	[%rd8+94], %rs284;
	ld.global.u8 	%rs285, [%rd11+284];
	st.global.u8 	[%rd7+94], %rs285;
	ld.global.u8 	%rs286, [%rd11+285];
	st.global.u8 	[%rd9+95], %rs286;
	ld.global.u8 	%rs287, [%rd11+286];
	st.global.u8 	[%rd8+95], %rs287;
	ld.global.u8 	%rs288, [%rd11+287];
	st.global.u8 	[%rd7+95], %rs288;
	ld.global.u8 	%rs289, [%rd11+288];
	st.global.u8 	[%rd9+96], %rs289;
	ld.global.u8 	%rs290, [%rd11+289];
	st.global.u8 	[%rd8+96], %rs290;
	ld.global.u8 	%rs291, [%rd11+290];
	st.global.u8 	[%rd7+96], %rs291;
	ld.global.u8 	%rs292, [%rd11+291];
	st.global.u8 	[%rd9+97], %rs292;
	ld.global.u8 	%rs293, [%rd11+292];
	st.global.u8 	[%rd8+97], %rs293;
	ld.global.u8 	%rs294, [%rd11+293];
	st.global.u8 	[%rd7+97], %rs294;
	ld.global.u8 	%rs295, [%rd11+294];
	st.global.u8 	[%rd9+98], %rs295;
	ld.global.u8 	%rs296, [%rd11+295];
	st.global.u8 	[%rd8+98], %rs296;
	ld.global.u8 	%rs297, [%rd11+296];
	st.global.u8 	[%rd7+98], %rs297;
	ld.global.u8 	%rs298, [%rd11+297];
	st.global.u8 	[%rd9+99], %rs298;
	ld.global.u8 	%rs299, [%rd11+298];
	st.global.u8 	[%rd8+99], %rs299;
	ld.global.u8 	%rs300, [%rd11+299];
	st.global.u8 	[%rd7+99], %rs300;
	ld.global.u8 	%rs301, [%rd11+300];
	st.global.u8 	[%rd9+100], %rs301;
	ld.global.u8 	%rs302, [%rd11+301];
	st.global.u8 	[%rd8+100], %rs302;
	ld.global.u8 	%rs303, [%rd11+302];
	st.global.u8 	[%rd7+100], %rs303;
	ld.global.u8 	%rs304, [%rd11+303];
	st.global.u8 	[%rd9+101], %rs304;
	ld.global.u8 	%rs305, [%rd11+304];
	st.global.u8 	[%rd8+101], %rs305;
	ld.global.u8 	%rs306, [%rd11+305];
	st.global.u8 	[%rd7+101], %rs306;
	ld.global.u8 	%rs307, [%rd11+306];
	st.global.u8 	[%rd9+102], %rs307;
	ld.global.u8 	%rs308, [%rd11+307];
	st.global.u8 	[%rd8+102], %rs308;
	ld.global.u8 	%rs309, [%rd11+308];
	st.global.u8 	[%rd7+102], %rs309;
	ld.global.u8 	%rs310, [%rd11+309];
	st.global.u8 	[%rd9+103], %rs310;
	ld.global.u8 	%rs311, [%rd11+310];
	st.global.u8 	[%rd8+103], %rs311;
	ld.global.u8 	%rs312, [%rd11+311];
	st.global.u8 	[%rd7+103], %rs312;
	ld.global.u8 	%rs313, [%rd11+312];
	st.global.u8 	[%rd9+104], %rs313;
	ld.global.u8 	%rs314, [%rd11+313];
	st.global.u8 	[%rd8+104], %rs314;
	ld.global.u8 	%rs315, [%rd11+314];
	st.global.u8 	[%rd7+104], %rs315;
	ld.global.u8 	%rs316, [%rd11+315];
	st.global.u8 	[%rd9+105], %rs316;
	ld.global.u8 	%rs317, [%rd11+316];
	st.global.u8 	[%rd8+105], %rs317;
	ld.global.u8 	%rs318, [%rd11+317];
	st.global.u8 	[%rd7+105], %rs318;
	ld.global.u8 	%rs319, [%rd11+318];
	st.global.u8 	[%rd9+106], %rs319;
	ld.global.u8 	%rs320, [%rd11+319];
	st.global.u8 	[%rd8+106], %rs320;
	ld.global.u8 	%rs321, [%rd11+320];
	st.global.u8 	[%rd7+106], %rs321;
	ld.global.u8 	%rs322, [%rd11+321];
	st.global.u8 	[%rd9+107], %rs322;
	ld.global.u8 	%rs323, [%rd11+322];
	st.global.u8 	[%rd8+107], %rs323;
	ld.global.u8 	%rs324, [%rd11+323];
	st.global.u8 	[%rd7+107], %rs324;
	ld.global.u8 	%rs325, [%rd11+324];
	st.global.u8 	[%rd9+108], %rs325;
	ld.global.u8 	%rs326, [%rd11+325];
	st.global.u8 	[%rd8+108], %rs326;
	ld.global.u8 	%rs327, [%rd11+326];
	st.global.u8 	[%rd7+108], %rs327;
	ld.global.u8 	%rs328, [%rd11+327];
	st.global.u8 	[%rd9+109], %rs328;
	ld.global.u8 	%rs329, [%rd11+328];
	st.global.u8 	[%rd8+109], %rs329;
	ld.global.u8 	%rs330, [%rd11+329];
	st.global.u8 	[%rd7+109], %rs330;
	ld.global.u8 	%rs331, [%rd11+330];
	st.global.u8 	[%rd9+110], %rs331;
	ld.global.u8 	%rs332, [%rd11+331];
	st.global.u8 	[%rd8+110], %rs332;
	ld.global.u8 	%rs333, [%rd11+332];
	st.global.u8 	[%rd7+110], %rs333;
	ld.global.u8 	%rs334, [%rd11+333];
	st.global.u8 	[%rd9+111], %rs334;
	ld.global.u8 	%rs335, [%rd11+334];
	st.global.u8 	[%rd8+111], %rs335;
	ld.global.u8 	%rs336, [%rd11+335];
	st.global.u8 	[%rd7+111], %rs336;
	ld.global.u8 	%rs337, [%rd11+336];
	st.global.u8 	[%rd9+112], %rs337;
	ld.global.u8 	%rs338, [%rd11+337];
	st.global.u8 	[%rd8+112], %rs338;
	ld.global.u8 	%rs339, [%rd11+338];
	st.global.u8 	[%rd7+112], %rs339;
	ld.global.u8 	%rs340, [%rd11+339];
	st.global.u8 	[%rd9+113], %rs340;
	ld.global.u8 	%rs341, [%rd11+340];
	st.global.u8 	[%rd8+113], %rs341;
	ld.global.u8 	%rs342, [%rd11+341];
	st.global.u8 	[%rd7+113], %rs342;
	ld.global.u8 	%rs343, [%rd11+342];
	st.global.u8 	[%rd9+114], %rs343;
	ld.global.u8 	%rs344, [%rd11+343];
	st.global.u8 	[%rd8+114], %rs344;
	ld.global.u8 	%rs345, [%rd11+344];
	st.global.u8 	[%rd7+114], %rs345;
	ld.global.u8 	%rs346, [%rd11+345];
	st.global.u8 	[%rd9+115], %rs346;
	ld.global.u8 	%rs347, [%rd11+346];
	st.global.u8 	[%rd8+115], %rs347;
	ld.global.u8 	%rs348, [%rd11+347];
	st.global.u8 	[%rd7+115], %rs348;
	ld.global.u8 	%rs349, [%rd11+348];
	st.global.u8 	[%rd9+116], %rs349;
	ld.global.u8 	%rs350, [%rd11+349];
	st.global.u8 	[%rd8+116], %rs350;
	ld.global.u8 	%rs351, [%rd11+350];
	st.global.u8 	[%rd7+116], %rs351;
	ld.global.u8 	%rs352, [%rd11+351];
	st.global.u8 	[%rd9+117], %rs352;
	ld.global.u8 	%rs353, [%rd11+352];
	st.global.u8 	[%rd8+117], %rs353;
	ld.global.u8 	%rs354, [%rd11+353];
	st.global.u8 	[%rd7+117], %rs354;
	ld.global.u8 	%rs355, [%rd11+354];
	st.global.u8 	[%rd9+118], %rs355;
	ld.global.u8 	%rs356, [%rd11+355];
	st.global.u8 	[%rd8+118], %rs356;
	ld.global.u8 	%rs357, [%rd11+356];
	st.global.u8 	[%rd7+118], %rs357;
	ld.global.u8 	%rs358, [%rd11+357];
	st.global.u8 	[%rd9+119], %rs358;
	ld.global.u8 	%rs359, [%rd11+358];
	st.global.u8 	[%rd8+119], %rs359;
	ld.global.u8 	%rs360, [%rd11+359];
	st.global.u8 	[%rd7+119], %rs360;
	ld.global.u8 	%rs361, [%rd11+360];
	st.global.u8 	[%rd9+120], %rs361;
	ld.global.u8 	%rs362, [%rd11+361];
	st.global.u8 	[%rd8+120], %rs362;
	ld.global.u8 	%rs363, [%rd11+362];
	st.global.u8 	[%rd7+120], %rs363;
	ld.global.u8 	%rs364, [%rd11+363];
	st.global.u8 	[%rd9+121], %rs364;
	ld.global.u8 	%rs365, [%rd11+364];
	st.global.u8 	[%rd8+121], %rs365;
	ld.global.u8 	%rs366, [%rd11+365];
	st.global.u8 	[%rd7+121], %rs366;
	ld.global.u8 	%rs367, [%rd11+366];
	st.global.u8 	[%rd9+122], %rs367;
	ld.global.u8 	%rs368, [%rd11+367];
	st.global.u8 	[%rd8+122], %rs368;
	ld.global.u8 	%rs369, [%rd11+368];
	st.global.u8 	[%rd7+122], %rs369;
	ld.global.u8 	%rs370, [%rd11+369];
	st.global.u8 	[%rd9+123], %rs370;
	ld.global.u8 	%rs371, [%rd11+370];
	st.global.u8 	[%rd8+123], %rs371;
	ld.global.u8 	%rs372, [%rd11+371];
	st.global.u8 	[%rd7+123], %rs372;
	ld.global.u8 	%rs373, [%rd11+372];
	st.global.u8 	[%rd9+124], %rs373;
	ld.global.u8 	%rs374, [%rd11+373];
	st.global.u8 	[%rd8+124], %rs374;
	ld.global.u8 	%rs375, [%rd11+374];
	st.global.u8 	[%rd7+124], %rs375;
	ld.global.u8 	%rs376, [%rd11+375];
	st.global.u8 	[%rd9+125], %rs376;
	ld.global.u8 	%rs377, [%rd11+376];
	st.global.u8 	[%rd8+125], %rs377;
	ld.global.u8 	%rs378, [%rd11+377];
	st.global.u8 	[%rd7+125], %rs378;
	ld.global.u8 	%rs379, [%rd11+378];
	st.global.u8 	[%rd9+126], %rs379;
	ld.global.u8 	%rs380, [%rd11+379];
	st.global.u8 	[%rd8+126], %rs380;
	ld.global.u8 	%rs381, [%rd11+380];
	st.global.u8 	[%rd7+126], %rs381;
	ld.global.u8 	%rs382, [%rd11+381];
	st.global.u8 	[%rd9+127], %rs382;
	ld.global.u8 	%rs383, [%rd11+382];
	st.global.u8 	[%rd8+127], %rs383;
	ld.global.u8 	%rs384, [%rd11+383];
	st.global.u8 	[%rd7+127], %rs384;
	ret;

}


// ===== COMPILED SASS (sm_100) =====

	.target	sm_100

	.elftype	@"ET_EXEC"


//--------------------- .note.nv.tkinfo           --------------------------
	.section	.note.nv.tkinfo,"",@"SHT_NOTE"
	.sectionflags	@"SHF_NOTE_NV_TKINFO"
	.tkinfo
        /*0018*/ 	.word	0x00000002
        /*0030*/ 	.string	""
        /*0030*/ 	.string	"ptxas"
        /*0030*/ 	.string	"Cuda compilation tools, release 13.0, V13.0.88"
        /*0030*/ 	.string	"Build cuda_13.0.r13.0/compiler.36424714_0"
        /*0030*/ 	.string	"-arch sm_100 -m 64 "



//--------------------- .note.nv.cuinfo           --------------------------
	.section	.note.nv.cuinfo,"",@"SHT_NOTE"
	.sectionflags	@"SHF_NOTE_NV_CUINFO"
        /*0018*/ 	.short	0x0002
        /*001a*/ 	.short	0x0064
        /*001c*/ 	.short	0x0082
	.zero		2


//--------------------- .nv.info                  --------------------------
	.section	.nv.info,"",@"SHT_CUDA_INFO"
	.align	4


	//----- nvinfo : EIATTR_REGCOUNT
	.align		4
        /*0000*/ 	.byte	0x04, 0x2f
        /*0002*/ 	.short	(.L_1 - .L_0)
	.align		4
.L_0:
        /*0004*/ 	.word	index@(_Z7convertPcS_ii)
        /*0008*/ 	.word	0x00000020


	//----- nvinfo : EIATTR_FRAME_SIZE
	.align		4
.L_1:
        /*000c*/ 	.byte	0x04, 0x11
        /*000e*/ 	.short	(.L_3 - .L_2)
	.align		4
.L_2:
        /*0010*/ 	.word	index@(_Z7convertPcS_ii)
        /*0014*/ 	.word	0x00000000


	//----- nvinfo : EIATTR_REGCOUNT
	.align		4
.L_3:
        /*0018*/ 	.byte	0x04, 0x2f
        /*001a*/ 	.short	(.L_5 - .L_4)
	.align		4
.L_4:
        /*001c*/ 	.word	index@(_Z11convertBackPcS_ii)
        /*0020*/ 	.word	0x0000001e


	//----- nvinfo : EIATTR_FRAME_SIZE
	.align		4
.L_5:
        /*0024*/ 	.byte	0x04, 0x11
        /*0026*/ 	.short	(.L_7 - .L_6)
	.align		4
.L_6:
        /*0028*/ 	.word	index@(_Z11convertBackPcS_ii)
        /*002c*/ 	.word	0x00000000


	//----- nvinfo : EIATTR_REGCOUNT
	.align		4
.L_7:
        /*0030*/ 	.byte	0x04, 0x2f
        /*0032*/ 	.short	(.L_9 - .L_8)
	.align		4
.L_8:
        /*0034*/ 	.word	index@(_Z10convert128PcS_ii)
        /*0038*/ 	.word	0x00000018


	//----- nvinfo : EIATTR_FRAME_SIZE
	.align		4
.L_9:
        /*003c*/ 	.byte	0x04, 0x11
        /*003e*/ 	.short	(.L_11 - .L_10)
	.align		4
.L_10:
        /*0040*/ 	.word	index@(_Z10convert128PcS_ii)
        /*0044*/ 	.word	0x00000000


	//----- nvinfo : EIATTR_MIN_STACK_SIZE
	.align		4
.L_11:
        /*0048*/ 	.byte	0x04, 0x12
        /*004a*/ 	.short	(.L_13 - .L_12)
	.align		4
.L_12:
        /*004c*/ 	.word	index@(_Z10convert128PcS_ii)
        /*0050*/ 	.word	0x00000000


	//----- nvinfo : EIATTR_MIN_STACK_SIZE
	.align		4
.L_13:
        /*0054*/ 	.byte	0x04, 0x12
        /*0056*/ 	.short	(.L_15 - .L_14)
	.align		4
.L_14:
        /*0058*/ 	.word	index@(_Z11convertBackPcS_ii)
        /*005c*/ 	.word	0x00000000


	//----- nvinfo : EIATTR_MIN_STACK_SIZE
	.align		4
.L_15:
        /*0060*/ 	.byte	0x04, 0x12
        /*0062*/ 	.short	(.L_17 - .L_16)
	.align		4
.L_16:
        /*0064*/ 	.word	index@(_Z7convertPcS_ii)
        /*0068*/ 	.word	0x00000000
.L_17:


//--------------------- .nv.compat                --------------------------
	.section	.nv.compat,"",@"SHT_CUDA_COMPAT_INFO"
	.align	4
        /*0000*/ 	.byte	0x02, 0x09, 0x00, 0x00, 0x02, 0x02, 0x01, 0x00, 0x02, 0x05, 0x05, 0x00, 0x03, 0x07, 0x01, 0x01
        /*0010*/ 	.byte	0x02, 0x03, 0x00, 0x00, 0x02, 0x06, 0x01, 0x00, 0x04, 0x0b, 0x08, 0x00, 0x09, 0x00, 0x00, 0x00
        /*0020*/ 	.byte	0x00, 0x00, 0x00, 0x00


//--------------------- .nv.info._Z10convert128PcS_ii --------------------------
	.section	.nv.info._Z10convert128PcS_ii,"",@"SHT_CUDA_INFO"
	.sectionflags	@""
	.align	4


	//----- nvinfo : EIATTR_CUDA_API_VERSION
	.align		4
        /*0000*/ 	.byte	0x04, 0x37
        /*0002*/ 	.short	(.L_19 - .L_18)
.L_18:
        /*0004*/ 	.word	0x00000082


	//----- nvinfo : EIATTR_KPARAM_INFO
	.align		4
.L_19:
        /*0008*/ 	.byte	0x04, 0x17
        /*000a*/ 	.short	(.L_21 - .L_20)
.L_20:
        /*000c*/ 	.word	0x00000000
        /*0010*/ 	.short	0x0003
        /*0012*/ 	.short	0x0014
        /*0014*/ 	.byte	0x00, 0xf0, 0x11, 0x00


	//----- nvinfo : EIATTR_KPARAM_INFO
	.align		4
.L_21:
        /*0018*/ 	.byte	0x04, 0x17
        /*001a*/ 	.short	(.L_23 - .L_22)
.L_22:
        /*001c*/ 	.word	0x00000000
        /*0020*/ 	.short	0x0002
        /*0022*/ 	.short	0x0010
        /*0024*/ 	.byte	0x00, 0xf0, 0x11, 0x00


	//----- nvinfo : EIATTR_KPARAM_INFO
	.align		4
.L_23:
        /*0028*/ 	.byte	0x04, 0x17
        /*002a*/ 	.short	(.L_25 - .L_24)
.L_24:
        /*002c*/ 	.word	0x00000000
        /*0030*/ 	.short	0x0001
        /*0032*/ 	.short	0x0008
        /*0034*/ 	.byte	0x00, 0xf5, 0x21, 0x00


	//----- nvinfo : EIATTR_KPARAM_INFO
	.align		4
.L_25:
        /*0038*/ 	.byte	0x04, 0x17
        /*003a*/ 	.short	(.L_27 - .L_26)
.L_26:
        /*003c*/ 	.word	0x00000000
        /*0040*/ 	.short	0x0000
        /*0042*/ 	.short	0x0000
        /*0044*/ 	.byte	0x00, 0xf5, 0x21, 0x00


	//----- nvinfo : EIATTR_SPARSE_MMA_MASK
	.align		4
.L_27:
        /*0048*/ 	.byte	0x03, 0x50
        /*004a*/ 	.short	0x0000


	//----- nvinfo : EIATTR_MAXREG_COUNT
	.align		4
        /*004c*/ 	.byte	0x03, 0x1b
        /*004e*/ 	.short	0x00ff


	//----- nvinfo : EIATTR_MERCURY_ISA_VERSION
	.align		4
        /*0050*/ 	.byte	0x03, 0x5f
        /*0052*/ 	.short	0x0101


	//----- nvinfo : EIATTR_VRC_CTA_INIT_COUNT
	.align		4
        /*0054*/ 	.byte	0x02, 0x4a
	.zero		1
	.zero		1


	//----- nvinfo : EIATTR_EXIT_INSTR_OFFSETS
	.align		4
        /*0058*/ 	.byte	0x04, 0x1c
        /*005a*/ 	.short	(.L_29 - .L_28)


	//   ....[0]....
.L_28:
        /*005c*/ 	.word	0x00003130


	//----- nvinfo : EIATTR_CBANK_PARAM_SIZE
	.align		4
.L_29:
        /*0060*/ 	.byte	0x03, 0x19
        /*0062*/ 	.short	0x0018


	//----- nvinfo : EIATTR_PARAM_CBANK
	.align		4
        /*0064*/ 	.byte	0x04, 0x0a
        /*0066*/ 	.short	(.L_31 - .L_30)
	.align		4
.L_30:
        /*0068*/ 	.word	index@(.nv.constant0._Z10convert128PcS_ii)
        /*006c*/ 	.short	0x0380
        /*006e*/ 	.short	0x0018


	//----- nvinfo : EIATTR_SW_WAR
	.align		4
.L_31:
        /*0070*/ 	.byte	0x04, 0x36
        /*0072*/ 	.short	(.L_33 - .L_32)
.L_32:
        /*0074*/ 	.word	0x00000008
.L_33:


//--------------------- .nv.info._Z11convertBackPcS_ii --------------------------
	.section	.nv.info._Z11convertBackPcS_ii,"",@"SHT_CUDA_INFO"
	.sectionflags	@""
	.align	4


	//----- nvinfo : EIATTR_CUDA_API_VERSION
	.align		4
        /*0000*/ 	.byte	0x04, 0x37
        /*0002*/ 	.short	(.L_35 - .L_34)
.L_34:
        /*0004*/ 	.word	0x00000082


	//----- nvinfo : EIATTR_KPARAM_INFO
	.align		4
.L_35:
        /*0008*/ 	.byte	0x04, 0x17
        /*000a*/ 	.short	(.L_37 - .L_36)
.L_36:
        /*000c*/ 	.word	0x00000000
        /*0010*/ 	.short	0x0003
        /*0012*/ 	.short	0x0014
        /*0014*/ 	.byte	0x00, 0xf0, 0x11, 0x00


	//----- nvinfo : EIATTR_KPARAM_INFO
	.align		4
.L_37:
        /*0018*/ 	.byte	0x04, 0x17
        /*001a*/ 	.short	(.L_39 - .L_38)
.L_38:
        /*001c*/ 	.word	0x00000000
        /*0020*/ 	.short	0x0002
        /*0022*/ 	.short	0x0010
        /*0024*/ 	.byte	0x00, 0xf0, 0x11, 0x00


	//----- nvinfo : EIATTR_KPARAM_INFO
	.align		4
.L_39:
        /*0028*/ 	.byte	0x04, 0x17
        /*002a*/ 	.short	(.L_41 - .L_40)
.L_40:
        /*002c*/ 	.word	0x00000000
        /*0030*/ 	.short	0x0001
        /*0032*/ 	.short	0x0008
        /*0034*/ 	.byte	0x00, 0xf5, 0x21, 0x00


	//----- nvinfo : EIATTR_KPARAM_INFO
	.align		4
.L_41:
        /*0038*/ 	.byte	0x04, 0x17
        /*003a*/ 	.short	(.L_43 - .L_42)
.L_42:
        /*003c*/ 	.word	0x00000000
        /*0040*/ 	.short	0x0000
        /*0042*/ 	.short	0x0000
        /*0044*/ 	.byte	0x00, 0xf5, 0x21, 0x00


	//----- nvinfo : EIATTR_SPARSE_MMA_MASK
	.align		4
.L_43:
        /*0048*/ 	.byte	0x03, 0x50
        /*004a*/ 	.short	0x0000


	//----- nvinfo : EIATTR_MAXREG_COUNT
	.align		4
        /*004c*/ 	.byte	0x03, 0x1b
        /*004e*/ 	.short	0x00ff


	//----- nvinfo : EIATTR_MERCURY_ISA_VERSION
	.align		4
        /*0050*/ 	.byte	0x03, 0x5f
        /*0052*/ 	.short	0x0101


	//----- nvinfo : EIATTR_VRC_CTA_INIT_COUNT
	.align		4
        /*0054*/ 	.byte	0x02, 0x4a
	.zero		1
	.zero		1


	//----- nvinfo : EIATTR_EXIT_INSTR_OFFSETS
	.align		4
        /*0058*/ 	.byte	0x04, 0x1c
        /*005a*/ 	.short	(.L_45 - .L_44)


	//   ....[0]....
.L_44:
        /*005c*/ 	.word	0x00000100


	//   ....[1]....
        /*0060*/ 	.word	0x00000900


	//   ....[2]....
        /*0064*/ 	.word	0x00000d00


	//   ....[3]....
        /*0068*/ 	.word	0x00000f80


	//   ....[4]....
        /*006c*/ 	.word	0x00001130


	//----- nvinfo : EIATTR_CBANK_PARAM_SIZE
	.align		4
.L_45:
        /*0070*/ 	.byte	0x03, 0x19
        /*0072*/ 	.short	0x0018


	//----- nvinfo : EIATTR_PARAM_CBANK
	.align		4
        /*0074*/ 	.byte	0x04, 0x0a
        /*0076*/ 	.short	(.L_47 - .L_46)
	.align		4
.L_46:
        /*0078*/ 	.word	index@(.nv.constant0._Z11convertBackPcS_ii)
        /*007c*/ 	.short	0x0380
        /*007e*/ 	.short	0x0018


	//----- nvinfo : EIATTR_SW_WAR
	.align		4
.L_47:
        /*0080*/ 	.byte	0x04, 0x36
        /*0082*/ 	.short	(.L_49 - .L_48)
.L_48:
        /*0084*/ 	.word	0x00000008
.L_49:


//--------------------- .nv.info._Z7convertPcS_ii --------------------------
	.section	.nv.info._Z7convertPcS_ii,"",@"SHT_CUDA_INFO"
	.sectionflags	@""
	.align	4


	//----- nvinfo : EIATTR_CUDA_API_VERSION
	.align		4
        /*0000*/ 	.byte	0x04, 0x37
        /*0002*/ 	.short	(.L_51 - .L_50)
.L_50:
        /*0004*/ 	.word	0x00000082


	//----- nvinfo : EIATTR_KPARAM_INFO
	.align		4
.L_51:
        /*0008*/ 	.byte	0x04, 0x17
        /*000a*/ 	.short	(.L_53 - .L_52)
.L_52:
        /*000c*/ 	.word	0x00000000
        /*0010*/ 	.short	0x0003
        /*0012*/ 	.short	0x0014
        /*0014*/ 	.byte	0x00, 0xf0, 0x11, 0x00


	//----- nvinfo : EIATTR_KPARAM_INFO
	.align		4
.L_53:
        /*0018*/ 	.byte	0x04, 0x17
        /*001a*/ 	.short	(.L_55 - .L_54)
.L_54:
        /*001c*/ 	.word	0x00000000
        /*0020*/ 	.short	0x0002
        /*0022*/ 	.short	0x0010
        /*0024*/ 	.byte	0x00, 0xf0, 0x11, 0x00


	//----- nvinfo : EIATTR_KPARAM_INFO
	.align		4
.L_55:
        /*0028*/ 	.byte	0x04, 0x17
        /*002a*/ 	.short	(.L_57 - .L_56)
.L_56:
        /*002c*/ 	.word	0x00000000
        /*0030*/ 	.short	0x0001
        /*0032*/ 	.short	0x0008
        /*0034*/ 	.byte	0x00, 0xf5, 0x21, 0x00


	//----- nvinfo : EIATTR_KPARAM_INFO
	.align		4
.L_57:
        /*0038*/ 	.byte	0x04, 0x17
        /*003a*/ 	.short	(.L_59 - .L_58)
.L_58:
        /*003c*/ 	.word	0x00000000
        /*0040*/ 	.short	0x0000
        /*0042*/ 	.short	0x0000
        /*0044*/ 	.byte	0x00, 0xf5, 0x21, 0x00


	//----- nvinfo : EIATTR_SPARSE_MMA_MASK
	.align		4
.L_59:
        /*0048*/ 	.byte	0x03, 0x50
        /*004a*/ 	.short	0x0000


	//----- nvinfo : EIATTR_MAXREG_COUNT
	.align		4
        /*004c*/ 	.byte	0x03, 0x1b
        /*004e*/ 	.short	0x00ff


	//----- nvinfo : EIATTR_MERCURY_ISA_VERSION
	.align		4
        /*0050*/ 	.byte	0x03, 0x5f
        /*0052*/ 	.short	0x0101


	//----- nvinfo : EIATTR_VRC_CTA_INIT_COUNT
	.align		4
        /*0054*/ 	.byte	0x02, 0x4a
	.zero		1
	.zero		1


	//----- nvinfo : EIATTR_EXIT_INSTR_OFFSETS
	.align		4
        /*0058*/ 	.byte	0x04, 0x1c
        /*005a*/ 	.short	(.L_61 - .L_60)


	//   ....[0]....
.L_60:
        /*005c*/ 	.word	0x00000100


	//   ....[1]....
        /*0060*/ 	.word	0x00000900


	//   ....[2]....
        /*0064*/ 	.word	0x00000d30


	//   ....[3]....
        /*0068*/ 	.word	0x00000fe0


	//   ....[4]....
        /*006c*/ 	.word	0x00001170


	//----- nvinfo : EIATTR_CBANK_PARAM_SIZE
	.align		4
.L_61:
        /*0070*/ 	.byte	0x03, 0x19
        /*0072*/ 	.short	0x0018


	//----- nvinfo : EIATTR_PARAM_CBANK
	.align		4
        /*0074*/ 	.byte	0x04, 0x0a
        /*0076*/ 	.short	(.L_63 - .L_62)
	.align		4
.L_62:
        /*0078*/ 	.word	index@(.nv.constant0._Z7convertPcS_ii)
        /*007c*/ 	.short	0x0380
        /*007e*/ 	.short	0x0018


	//----- nvinfo : EIATTR_SW_WAR
	.align		4
.L_63:
        /*0080*/ 	.byte	0x04, 0x36
        /*0082*/ 	.short	(.L_65 - .L_64)
.L_64:
        /*0084*/ 	.word	0x00000008
.L_65:


//--------------------- .nv.callgraph             --------------------------
	.section	.nv.callgraph,"",@"SHT_CUDA_CALLGRAPH"
	.align	4
	.sectionentsize	8
	.align		4
        /*0000*/ 	.word	0x00000000
	.align		4
        /*0004*/ 	.word	0xffffffff
	.align		4
        /*0008*/ 	.word	0x00000000
	.align		4
        /*000c*/ 	.word	0xfffffffe
	.align		4
        /*0010*/ 	.word	0x00000000
	.align		4
        /*0014*/ 	.word	0xfffffffd
	.align		4
        /*0018*/ 	.word	0x00000000
	.align		4
        /*001c*/ 	.word	0xfffffffc


//--------------------- .text._Z10convert128PcS_ii --------------------------
	.section	.text._Z10convert128PcS_ii,"ax",@progbits
	.align	128
        .global         _Z10convert128PcS_ii
        .type           _Z10convert128PcS_ii,@function
        .size           _Z10convert128PcS_ii,(.L_x_13 - _Z10convert128PcS_ii)
        .other          _Z10convert128PcS_ii,@"STO_CUDA_ENTRY STV_DEFAULT"
_Z10convert128PcS_ii:
.text._Z10convert128PcS_ii:
[----:B------:R-:W-:Y:S01]  /*0000*/  LDC R1, c[0x0][0x37c] ;  /* 0x0000df00ff017b82 */ /* 0x000fe20000000800 */
[----:B------:R-:W0:Y:S07]  /*0010*/  S2R R3, SR_TID.X ;  /* 0x0000000000037919 */ /* 0x000e2e0000002100 */
[----:B------:R-:W0:Y:S01]  /*0020*/  S2UR UR4, SR_CTAID.X ;  /* 0x00000000000479c3 */ /* 0x000e220000002500 */
[----:B------:R-:W1:Y:S01]  /*0030*/  LDCU.64 UR8, c[0x0][0x390] ;  /* 0x00007200ff0877ac */ /* 0x000e620008000a00 */
[----:B------:R-:W2:Y:S06]  /*0040*/  LDCU.128 UR12, c[0x0][0x380] ;  /* 0x00007000ff0c77ac */ /* 0x000eac0008000c00 */
[----:B------:R-:W0:Y:S02]  /*0050*/  LDC R0, c[0x0][0x360] ;  /* 0x0000d800ff007b82 */ /* 0x000e240000000800 */
[----:B0-----:R-:W-:Y:S01]  /*0060*/  IMAD R0, R0, UR4, R3 ;  /* 0x0000000400007c24 */ /* 0x001fe2000f8e0203 */
[----:B------:R-:W0:Y:S03]  /*0070*/  LDCU.64 UR4, c[0x0][0x358] ;  /* 0x00006b00ff0477ac */ /* 0x000e260008000a00 */
[----:B-1----:R-:W-:-:S04]  /*0080*/  IMAD R0, R0, UR9, RZ ;  /* 0x0000000900007c24 */ /* 0x002fc8000f8e02ff */
[----:B------:R-:W-:-:S05]  /*0090*/  IMAD R2, R0, 0x3, RZ ;  /* 0x0000000300027824 */ /* 0x000fca00078e02ff */
[----:B--2---:R-:W-:-:S04]  /*00a0*/  IADD3 R4, P0, PT, R2, UR12, RZ ;  /* 0x0000000c02047c10 */ /* 0x004fc8000ff1e0ff */
[----:B------:R-:W-:-:S05]  /*00b0*/  LEA.HI.X.SX32 R5, R2, UR13, 0x1, P0 ;  /* 0x0000000d02057c11 */ /* 0x000fca00080f0eff */
[----:B0-----:R-:W2:Y:S01]  /*00c0*/  LDG.E.U8 R11, desc[UR4][R4.64] ;  /* 0x00000004040b7981 */ /* 0x001ea2000c1e1100 */
[----:B------:R-:W-:Y:S01]  /*00d0*/  IADD3 R2, P1, PT, R0, UR14, RZ ;  /* 0x0000000e00027c10 */ /* 0x000fe2000ff3e0ff */
[----:B------:R-:W-:-:S03]  /*00e0*/  USHF.R.S32.HI UR6, URZ, 0x1f, UR8 ;  /* 0x0000001fff067899 */ /* 0x000fc60008011408 */
[----:B------:R-:W-:Y:S02]  /*00f0*/  IADD3 R6, P0, PT, R2, UR8, RZ ;  /* 0x0000000802067c10 */ /* 0x000fe4000ff1e0ff */
[----:B------:R-:W-:Y:S02]  /*0100*/  LEA.HI.X.SX32 R3, R0, UR15, 0x1, P1 ;  /* 0x0000000f00037c11 */ /* 0x000fe400088f0eff */
[----:B------:R-:W-:Y:S02]  /*0110*/  IADD3 R8, P1, PT, R6, UR8, RZ ;  /* 0x0000000806087c10 */ /* 0x000fe4000ff3e0ff */
[----:B------:R-:W-:-:S04]  /*0120*/  IADD3.X R7, PT, PT, R3, UR6, RZ, P0, !PT ;  /* 0x0000000603077c10 */ /* 0x000fc800087fe4ff */
[----:B------:R-:W-:-:S05]  /*0130*/  IADD3.X R9, PT, PT, R7, UR6, RZ, P1, !PT ;  /* 0x0000000607097c10 */ /* 0x000fca0008ffe4ff */
[----:B--2---:R0:W-:Y:S04]  /*0140*/  STG.E.U8 desc[UR4][R8.64], R11 ;  /* 0x0000000b08007986 */ /* 0x0041e8000c101104 */
[----:B------:R-:W2:Y:S04]  /*0150*/  LDG.E.U8 R13, desc[UR4][R4.64+0x1] ;  /* 0x00000104040d7981 */ /* 0x000ea8000c1e1100 */
[----:B--2---:R1:W-:Y:S04]  /*0160*/  STG.E.U8 desc[UR4][R6.64], R13 ;  /* 0x0000000d06007986 */ /* 0x0043e8000c101104 */
[----:B------:R-:W2:Y:S04]  /*0170*/  LDG.E.U8 R15, desc[UR4][R4.64+0x2] ;  /* 0x00000204040f7981 */ /* 0x000ea8000c1e1100 */
[----:B--2---:R2:W-:Y:S04]  /*0180*/  STG.E.U8 desc[UR4][R2.64], R15 ;  /* 0x0000000f02007986 */ /* 0x0045e8000c101104 */
[----:B------:R-:W3:Y:S04]  /*0190*/  LDG.E.U8 R17, desc[UR4][R4.64+0x3] ;  /* 0x0000030404117981 */ /* 0x000ee8000c1e1100 */
[----:B---3--:R3:W-:Y:S04]  /*01a0*/  STG.E.U8 desc[UR4][R8.64+0x1], R17 ;  /* 0x0000011108007986 */ /* 0x0087e8000c101104 */
[----:B------:R-:W4:Y:S04]  /*01b0*/  LDG.E.U8 R19, desc[UR4][R4.64+0x4] ;  /* 0x0000040404137981 */ /* 0x000f28000c1e1100 */
[----:B----4-:R4:W-:Y:S04]  /*01c0*/  STG.E.U8 desc[UR4][R6.64+0x1], R19 ;  /* 0x0000011306007986 */ /* 0x0109e8000c101104 */
[----:B------:R-:W5:Y:S04]  /*01d0*/  LDG.E.U8 R21, desc[UR4][R4.64+0x5] ;  /* 0x0000050404157981 */ /* 0x000f68000c1e1100 */
[----:B-----5:R5:W-:Y:S04]  /*01e0*/  STG.E.U8 desc[UR4][R2.64+0x1], R21 ;  /* 0x0000011502007986 */ /* 0x020be8000c101104 */
[----:B0-----:R-:W2:Y:S04]  /*01f0*/  LDG.E.U8 R11, desc[UR4][R4.64+0x6] ;  /* 0x00000604040b7981 */ /* 0x001ea8000c1e1100 */
[----:B--2---:R0:W-:Y:S04]  /*0200*/  STG.E.U8 desc[UR4][R8.64+0x2], R11 ;  /* 0x0000020b08007986 */ /* 0x0041e8000c101104 */
[----:B-1----:R-:W2:Y:S04]  /*0210*/  LDG.E.U8 R13, desc[UR4][R4.64+0x7] ;  /* 0x00000704040d7981 */ /* 0x002ea8000c1e1100 */
[----:B--2---:R1:W-:Y:S04]  /*0220*/  STG.E.U8 desc[UR4][R6.64+0x2], R13 ;  /* 0x0000020d06007986 */ /* 0x0043e8000c101104 */
[----:B------:R-:W2:Y:S04]  /*0230*/  LDG.E.U8 R15, desc[UR4][R4.64+0x8] ;  /* 0x00000804040f7981 */ /* 0x000ea8000c1e1100 */
[----:B--2---:R2:W-:Y:S04]  /*0240*/  STG.E.U8 desc[UR4][R2.64+0x2], R15 ;  /* 0x0000020f02007986 */ /* 0x0045e8000c101104 */
[----:B---3--:R-:W3:Y:S04]  /*0250*/  LDG.E.U8 R17, desc[UR4][R4.64+0x9] ;  /* 0x0000090404117981 */ /* 0x008ee8000c1e1100 */
[----:B---3--:R3:W-:Y:S04]  /*0260*/  STG.E.U8 desc[UR4][R8.64+0x3], R17 ;  /* 0x0000031108007986 */ /* 0x0087e8000c101104 */
[----:B----4-:R-:W4:Y:S04]  /*0270*/  LDG.E.U8 R19, desc[UR4][R4.64+0xa] ;  /* 0x00000a0404137981 */ /* 0x010f28000c1e1100 */
[----:B----4-:R4:W-:Y:S04]  /*0280*/  STG.E.U8 desc[UR4][R6.64+0x3], R19 ;  /* 0x0000031306007986 */ /* 0x0109e8000c101104 */
[----:B-----5:R-:W5:Y:S04]  /*0290*/  LDG.E.U8 R21, desc[UR4][R4.64+0xb] ;  /* 0x00000b0404157981 */ /* 0x020f68000c1e1100 */
        /* <DEDUP_REMOVED lines=734> */
[----:B--2---:R-:W-:Y:S04]  /*3080*/  STG.E.U8 desc[UR4][R8.64+0x7e], R11 ;  /* 0x00007e0b08007986 */ /* 0x004fe8000c101104 */
[----:B-1----:R-:W2:Y:S04]  /*3090*/  LDG.E.U8 R13, desc[UR4][R4.64+0x17b] ;  /* 0x00017b04040d7981 */ /* 0x002ea8000c1e1100 */
[----:B--2---:R-:W-:Y:S04]  /*30a0*/  STG.E.U8 desc[UR4][R6.64+0x7e], R13 ;  /* 0x00007e0d06007986 */ /* 0x004fe8000c101104 */
[----:B------:R-:W2:Y:S04]  /*30b0*/  LDG.E.U8 R15, desc[UR4][R4.64+0x17c] ;  /* 0x00017c04040f7981 */ /* 0x000ea8000c1e1100 */
[----:B--2---:R-:W-:Y:S04]  /*30c0*/  STG.E.U8 desc[UR4][R2.64+0x7e], R15 ;  /* 0x00007e0f02007986 */ /* 0x004fe8000c101104 */
[----:B---3--:R-:W2:Y:S04]  /*30d0*/  LDG.E.U8 R17, desc[UR4][R4.64+0x17d] ;  /* 0x00017d0404117981 */ /* 0x008ea8000c1e1100 */
[----:B--2---:R-:W-:Y:S04]  /*30e0*/  STG.E.U8 desc[UR4][R8.64+0x7f], R17 ;  /* 0x00007f1108007986 */ /* 0x004fe8000c101104 */
[----:B----4-:R-:W2:Y:S04]  /*30f0*/  LDG.E.U8 R19, desc[UR4][R4.64+0x17e] ;  /* 0x00017e0404137981 */ /* 0x010ea8000c1e1100 */
[----:B--2---:R-:W-:Y:S04]  /*3100*/  STG.E.U8 desc[UR4][R6.64+0x7f], R19 ;  /* 0x00007f1306007986 */ /* 0x004fe8000c101104 */
[----:B-----5:R-:W2:Y:S04]  /*3110*/  LDG.E.U8 R21, desc[UR4][R4.64+0x17f] ;  /* 0x00017f0404157981 */ /* 0x020ea8000c1e1100 */
[----:B--2---:R-:W-:Y:S01]  /*3120*/  STG.E.U8 desc[UR4][R2.64+0x7f], R21 ;  /* 0x00007f1502007986 */ /* 0x004fe2000c101104 */
[----:B------:R-:W-:Y:S05]  /*3130*/  EXIT ;  /* 0x000000000000794d */ /* 0x000fea0003800000 */
.L_x_0:
[----:B------:R-:W-:-:S00]  /*3140*/  BRA `(.L_x_0) ;  /* 0xfffffffc00fc7947 */ /* 0x000fc0000383ffff */
[----:B------:R-:W-:-:S00]  /*3150*/  NOP ;  /* 0x0000000000007918 */ /* 0x000fc00000000000 */
        /* <DEDUP_REMOVED lines=10> */
.L_x_13:


//--------------------- .text._Z11convertBackPcS_ii --------------------------
	.section	.text._Z11convertBackPcS_ii,"ax",@progbits
	.align	128
        .global         _Z11convertBackPcS_ii
        .type           _Z11convertBackPcS_ii,@function
        .size           _Z11convertBackPcS_ii,(.L_x_14 - _Z11convertBackPcS_ii)
        .other          _Z11convertBackPcS_ii,@"STO_CUDA_ENTRY STV_DEFAULT"
_Z11convertBackPcS_ii:
.text._Z11convertBackPcS_ii:
[----:B------:R-:W-:Y:S01]  /*0000*/  LDC R1, c[0x0][0x37c] ;  /* 0x0000df00ff017b82 */ /* 0x000fe20000000800 */
[----:B------:R-:W0:Y:S07]  /*0010*/  S2R R5, SR_TID.X ;  /* 0x0000000000057919 */ /* 0x000e2e0000002100 */
[----:B------:R-:W0:Y:S01]  /*0020*/  S2UR UR4, SR_CTAID.X ;  /* 0x00000000000479c3 */ /* 0x000e220000002500 */
[----:B------:R-:W1:Y:S07]  /*0030*/  LDCU.128 UR8, c[0x0][0x380] ;  /* 0x00007000ff0877ac */ /* 0x000e6e0008000c00 */
[----:B------:R-:W0:Y:S08]  /*0040*/  LDC R0, c[0x0][0x360] ;  /* 0x0000d800ff007b82 */ /* 0x000e300000000800 */
[----:B------:R-:W2:Y:S01]  /*0050*/  LDC.64 R2, c[0x0][0x390] ;  /* 0x0000e400ff027b82 */ /* 0x000ea20000000a00 */
[----:B0-----:R-:W-:-:S04]  /*0060*/  IMAD R0, R0, UR4, R5 ;  /* 0x0000000400007c24 */ /* 0x001fc8000f8e0205 */
[----:B--2---:R-:W-:Y:S01]  /*0070*/  IMAD R0, R0, R3, RZ ;  /* 0x0000000300007224 */ /* 0x004fe200078e02ff */
[----:B------:R-:W-:Y:S02]  /*0080*/  ISETP.GE.AND P0, PT, R3, 0x1, PT ;  /* 0x000000010300780c */ /* 0x000fe40003f06270 */
[----:B------:R-:W-:Y:S01]  /*0090*/  SHF.R.S32.HI R9, RZ, 0x1f, R2 ;  /* 0x0000001fff097819 */ /* 0x000fe20000011402 */
[C---:B------:R-:W-:Y:S01]  /*00a0*/  IMAD R7, R0.reuse, 0x3, RZ ;  /* 0x0000000300077824 */ /* 0x040fe200078e02ff */
[----:B-1----:R-:W-:-:S04]  /*00b0*/  IADD3 R4, P1, PT, R0, UR8, RZ ;  /* 0x0000000800047c10 */ /* 0x002fc8000ff3e0ff */
[C---:B------:R-:W-:Y:S02]  /*00c0*/  IADD3 R6, P2, PT, R7.reuse, UR10, RZ ;  /* 0x0000000a07067c10 */ /* 0x040fe4000ff5e0ff */
[----:B------:R-:W-:Y:S02]  /*00d0*/  LEA.HI.X.SX32 R5, R0, UR9, 0x1, P1 ;  /* 0x0000000900057c11 */ /* 0x000fe400088f0eff */
[----:B------:R-:W-:Y:S02]  /*00e0*/  LEA.HI.X.SX32 R7, R7, UR11, 0x1, P2 ;  /* 0x0000000b07077c11 */ /* 0x000fe400090f0eff */
[----:B------:R-:W-:Y:S01]  /*00f0*/  IADD3 R10, P1, PT, R4, R2, RZ ;  /* 0x00000002040a7210 */ /* 0x000fe20007f3e0ff */
[----:B------:R-:W-:-:S12]  /*0100*/  @!P0 EXIT ;  /* 0x000000000000894d */ /* 0x000fd80003800000 */
[----:B------:R-:W-:Y:S01]  /*0110*/  ISETP.GE.U32.AND P0, PT, R3, 0x10, PT ;  /* 0x000000100300780c */ /* 0x000fe20003f06070 */
[----:B------:R-:W-:Y:S01]  /*0120*/  IMAD.X R11, R9, 0x1, R5, P1 ;  /* 0x00000001090b7824 */ /* 0x000fe200008e0605 */
[----:B------:R-:W-:Y:S01]  /*0130*/  IADD3 R12, P1, PT, R10, R2, RZ ;  /* 0x000000020a0c7210 */ /* 0x000fe20007f3e0ff */
[----:B------:R-:W0:Y:S01]  /*0140*/  LDCU.64 UR4, c[0x0][0x358] ;  /* 0x00006b00ff0477ac */ /* 0x000e220008000a00 */
[----:B------:R-:W-:-:S03]  /*0150*/  LOP3.LUT R8, R3, 0xf, RZ, 0xc0, !PT ;  /* 0x0000000f03087812 */ /* 0x000fc600078ec0ff */
[----:B------:R-:W-:-:S06]  /*0160*/  IMAD.X R13, R9, 0x1, R11, P1 ;  /* 0x00000001090d7824 */ /* 0x000fcc00008e060b */
[----:B------:R-:W-:Y:S05]  /*0170*/  @!P0 BRA `(.L_x_1) ;  /* 0x0000000400dc8947 */ /* 0x000fea0003800000 */
[----:B------:R-:W-:-:S05]  /*0180*/  LOP3.LUT R0, R3, 0x7ffffff0, RZ, 0xc0, !PT ;  /* 0x7ffffff003007812 */ /* 0x000fca00078ec0ff */
[----:B------:R-:W-:-:S07]  /*0190*/  IMAD.MOV R0, RZ, RZ, -R0 ;  /* 0x000000ffff007224 */ /* 0x000fce00078e0a00 */
.L_x_2:
[----:B------:R-:W-:-:S05]  /*01a0*/  IMAD.WIDE R12, R2, 0x2, R4 ;  /* 0x00000002020c7825 */ /* 0x000fca00078e0204 */
[----:B0-----:R-:W2:Y:S01]  /*01b0*/  LDG.E.U8 R15, desc[UR4][R12.64] ;  /* 0x000000040c0f7981 */ /* 0x001ea2000c1e1100 */
[----:B------:R-:W-:-:S05]  /*01c0*/  IADD3 R10, P0, PT, R4, R2, RZ ;  /* 0x00000002040a7210 */ /* 0x000fca0007f1e0ff */
[----:B------:R-:W-:Y:S01]  /*01d0*/  IMAD.X R11, R5, 0x1, R9, P0 ;  /* 0x00000001050b7824 */ /* 0x000fe200000e0609 */
        /* <DEDUP_REMOVED lines=74> */
[----:B--2---:R-:W-:Y:S04]  /*0680*/  STG.E.U8 desc[UR4][R6.64+0x25], R17 ;  /* 0x0000251106007986 */ /* 0x004fe8000c101104 */
[----:B------:R-:W2:Y:S04]  /*0690*/  LDG.E.U8 R19, desc[UR4][R4.64+0xc] ;  /* 0x00000c0404137981 */ /* 0x000ea8000c1e1100 */
[----:B--2---:R1:W-:Y:S04]  /*06a0*/  STG.E.U8 desc[UR4][R6.64+0x26], R19 ;  /* 0x0000261306007986 */ /* 0x0043e8000c101104 */
[----:B---3--:R-:W2:Y:S04]  /*06b0*/  LDG.E.U8 R21, desc[UR4][R12.64+0xd] ;  /* 0x00000d040c157981 */ /* 0x008ea8000c1e1100 */
[----:B--2---:R2:W-:Y:S04]  /*06c0*/  STG.E.U8 desc[UR4][R6.64+0x27], R21 ;  /* 0x0000271506007986 */ /* 0x0045e8000c101104 */
[----:B----4-:R-:W3:Y:S04]  /*06d0*/  LDG.E.U8 R23, desc[UR4][R10.64+0xd] ;  /* 0x00000d040a177981 */ /* 0x010ee8000c1e1100 */
[----:B---3--:R3:W-:Y:S04]  /*06e0*/  STG.E.U8 desc[UR4][R6.64+0x28], R23 ;  /* 0x0000281706007986 */ /* 0x0087e8000c101104 */
[----:B-----5:R-:W4:Y:S04]  /*06f0*/  LDG.E.U8 R25, desc[UR4][R4.64+0xd] ;  /* 0x00000d0404197981 */ /* 0x020f28000c1e1100 */
[----:B----4-:R4:W-:Y:S04]  /*0700*/  STG.E.U8 desc[UR4][R6.64+0x29], R25 ;  /* 0x0000291906007986 */ /* 0x0109e8000c101104 */
[----:B0-----:R-:W5:Y:S04]  /*0710*/  LDG.E.U8 R15, desc[UR4][R12.64+0xe] ;  /* 0x00000e040c0f7981 */ /* 0x001f68000c1e1100 */
[----:B-----5:R0:W-:Y:S04]  /*0720*/  STG.E.U8 desc[UR4][R6.64+0x2a], R15 ;  /* 0x00002a0f06007986 */ /* 0x0201e8000c101104 */
[----:B------:R-:W5:Y:S04]  /*0730*/  LDG.E.U8 R27, desc[UR4][R10.64+0xe] ;  /* 0x00000e040a1b7981 */ /* 0x000f68000c1e1100 */
[----:B-----5:R-:W-:Y:S04]  /*0740*/  STG.E.U8 desc[UR4][R6.64+0x2b], R27 ;  /* 0x00002b1b06007986 */ /* 0x020fe8000c101104 */
[----:B-1----:R-:W5:Y:S04]  /*0750*/  LDG.E.U8 R19, desc[UR4][R4.64+0xe] ;  /* 0x00000e0404137981 */ /* 0x002f68000c1e1100 */
[----:B-----5:R-:W-:Y:S04]  /*0760*/  STG.E.U8 desc[UR4][R6.64+0x2c], R19 ;  /* 0x00002c1306007986 */ /* 0x020fe8000c101104 */
[----:B--2---:R-:W2:Y:S04]  /*0770*/  LDG.E.U8 R21, desc[UR4][R12.64+0xf] ;  /* 0x00000f040c157981 */ /* 0x004ea8000c1e1100 */
[----:B--2---:R-:W-:Y:S04]  /*0780*/  STG.E.U8 desc[UR4][R6.64+0x2d], R21 ;  /* 0x00002d1506007986 */ /* 0x004fe8000c101104 */
[----:B---3--:R-:W2:Y:S01]  /*0790*/  LDG.E.U8 R23, desc[UR4][R10.64+0xf] ;  /* 0x00000f040a177981 */ /* 0x008ea2000c1e1100 */
[----:B------:R-:W-:Y:S01]  /*07a0*/  IADD3 R16, P0, PT, R4, 0x10, RZ ;  /* 0x0000001004107810 */ /* 0x000fe20007f1e0ff */
[----:B------:R-:W-:-:S04]  /*07b0*/  VIADD R0, R0, 0x10 ;  /* 0x0000001000007836 */ /* 0x000fc80000000000 */
[----:B------:R-:W-:Y:S01]  /*07c0*/  IMAD.X R17, RZ, RZ, R5, P0 ;  /* 0x000000ffff117224 */ /* 0x000fe200000e0605 */
[----:B------:R-:W-:Y:S01]  /*07d0*/  ISETP.NE.AND P0, PT, R0, RZ, PT ;  /* 0x000000ff0000720c */ /* 0x000fe20003f05270 */
[----:B--2---:R-:W-:Y:S04]  /*07e0*/  STG.E.U8 desc[UR4][R6.64+0x2e], R23 ;  /* 0x00002e1706007986 */ /* 0x004fe8000c101104 */
[----:B----4-:R1:W2:Y:S01]  /*07f0*/  LDG.E.U8 R25, desc[UR4][R4.64+0xf] ;  /* 0x00000f0404197981 */ /* 0x0102a2000c1e1100 */
[----:B------:R-:W-:-:S04]  /*0800*/  IADD3 R14, P1, PT, R6, 0x30, RZ ;  /* 0x00000030060e7810 */ /* 0x000fc80007f3e0ff */
[----:B0-----:R-:W-:Y:S01]  /*0810*/  IADD3.X R15, PT, PT, RZ, R7, RZ, P1, !PT ;  /* 0x00000007ff0f7210 */ /* 0x001fe20000ffe4ff */
[----:B-1----:R-:W-:Y:S02]  /*0820*/  IMAD.MOV.U32 R4, RZ, RZ, R16 ;  /* 0x000000ffff047224 */ /* 0x002fe400078e0010 */
[----:B------:R-:W-:Y:S01]  /*0830*/  IMAD.MOV.U32 R5, RZ, RZ, R17 ;  /* 0x000000ffff057224 */ /* 0x000fe200078e0011 */
[----:B--2---:R0:W-:Y:S02]  /*0840*/  STG.E.U8 desc[UR4][R6.64+0x2f], R25 ;  /* 0x00002f1906007986 */ /* 0x0041e4000c101104 */
[----:B0-----:R-:W-:Y:S01]  /*0850*/  IMAD.MOV.U32 R6, RZ, RZ, R14 ;  /* 0x000000ffff067224 */ /* 0x001fe200078e000e */
[----:B------:R-:W-:Y:S01]  /*0860*/  MOV R7, R15 ;  /* 0x0000000f00077202 */ /* 0x000fe20000000f00 */
[----:B------:R-:W-:Y:S06]  /*0870*/  @P0 BRA `(.L_x_2) ;  /* 0xfffffff800480947 */ /* 0x000fec000383ffff */
[----:B------:R-:W-:Y:S01]  /*0880*/  IADD3 R10, P0, PT, R16, R2, RZ ;  /* 0x00000002100a7210 */ /* 0x000fe20007f1e0ff */
[----:B------:R-:W-:Y:S01]  /*0890*/  IMAD.MOV.U32 R6, RZ, RZ, R14 ;  /* 0x000000ffff067224 */ /* 0x000fe200078e000e */
[----:B------:R-:W-:Y:S01]  /*08a0*/  MOV R5, R17 ;  /* 0x0000001100057202 */ /* 0x000fe20000000f00 */
[----:B------:R-:W-:Y:S02]  /*08b0*/  IMAD.MOV.U32 R7, RZ, RZ, R15 ;  /* 0x000000ffff077224 */ /* 0x000fe400078e000f */
[----:B------:R-:W-:-:S04]  /*08c0*/  IMAD.WIDE R12, R2, 0x2, R16 ;  /* 0x00000002020c7825 */ /* 0x000fc800078e0210 */
[----:B------:R-:W-:Y:S02]  /*08d0*/  IMAD.X R11, R9, 0x1, R17, P0 ;  /* 0x00000001090b7824 */ /* 0x000fe400000e0611 */
[----:B------:R-:W-:-:S07]  /*08e0*/  IMAD.MOV.U32 R4, RZ, RZ, R16 ;  /* 0x000000ffff047224 */ /* 0x000fce00078e0010 */
.L_x_1:
[----:B------:R-:W-:-:S13]  /*08f0*/  ISETP.NE.AND P0, PT, R8, RZ, PT ;  /* 0x000000ff0800720c */ /* 0x000fda0003f05270 */
[----:B0-----:R-:W-:Y:S05]  /*0900*/  @!P0 EXIT ;  /* 0x000000000000894d */ /* 0x001fea0003800000 */
[----:B------:R-:W-:Y:S02]  /*0910*/  ISETP.GE.U32.AND P1, PT, R8, 0x8, PT ;  /* 0x000000080800780c */ /* 0x000fe40003f26070 */
[----:B------:R-:W-:-:S04]  /*0920*/  LOP3.LUT R0, R3, 0x7, RZ, 0xc0, !PT ;  /* 0x0000000703007812 */ /* 0x000fc800078ec0ff */
[----:B------:R-:W-:-:S07]  /*0930*/  ISETP.NE.AND P0, PT, R0, RZ, PT ;  /* 0x000000ff0000720c */ /* 0x000fce0003f05270 */
[----:B------:R-:W-:Y:S06]  /*0940*/  @!P1 BRA `(.L_x_3) ;  /* 0x0000000000ec9947 */ /* 0x000fec0003800000 */
[----:B------:R-:W2:Y:S04]  /*0950*/  LDG.E.U8 R9, desc[UR4][R12.64] ;  /* 0x000000040c097981 */ /* 0x000ea8000c1e1100 */
        /* <DEDUP_REMOVED lines=40> */
[----:B--2---:R-:W-:Y:S04]  /*0be0*/  STG.E.U8 desc[UR4][R6.64+0x14], R17 ;  /* 0x0000141106007986 */ /* 0x004fe8000c101104 */
[----:B---3--:R-:W2:Y:S04]  /*0bf0*/  LDG.E.U8 R19, desc[UR4][R12.64+0x7] ;  /* 0x000007040c137981 */ /* 0x008ea8000c1e1100 */
[----:B--2---:R-:W-:Y:S04]  /*0c00*/  STG.E.U8 desc[UR4][R6.64+0x15], R19 ;  /* 0x0000151306007986 */ /* 0x004fe8000c101104 */
[----:B----4-:R-:W2:Y:S01]  /*0c10*/  LDG.E.U8 R21, desc[UR4][R10.64+0x7] ;  /* 0x000007040a157981 */ /* 0x010ea2000c1e1100 */
[----:B------:R-:W-:-:S02]  /*0c20*/  IADD3 R2, P4, PT, R6, 0x18, RZ ;  /* 0x0000001806027810 */ /* 0x000fc40007f9e0ff */
[----:B------:R-:W-:Y:S01]  /*0c30*/  IADD3 R8, P1, PT, R4, 0x8, RZ ;  /* 0x0000000804087810 */ /* 0x000fe20007f3e0ff */
[----:B--2---:R-:W-:Y:S04]  /*0c40*/  STG.E.U8 desc[UR4][R6.64+0x16], R21 ;  /* 0x0000161506007986 */ /* 0x004fe8000c101104 */
[----:B-----5:R1:W2:Y:S01]  /*0c50*/  LDG.E.U8 R23, desc[UR4][R4.64+0x7] ;  /* 0x0000070404177981 */ /* 0x0202a2000c1e1100 */
[----:B------:R-:W-:Y:S01]  /*0c60*/  IADD3 R10, P2, PT, R10, 0x8, RZ ;  /* 0x000000080a0a7810 */ /* 0x000fe20007f5e0ff */
[----:B0-----:R-:W-:Y:S01]  /*0c70*/  IMAD.X R9, RZ, RZ, R7, P4 ;  /* 0x000000ffff097224 */ /* 0x001fe200020e0607 */
[----:B------:R-:W-:-:S03]  /*0c80*/  IADD3 R12, P3, PT, R12, 0x8, RZ ;  /* 0x000000080c0c7810 */ /* 0x000fc60007f7e0ff */
[----:B------:R-:W-:Y:S02]  /*0c90*/  IMAD.X R11, RZ, RZ, R11, P2 ;  /* 0x000000ffff0b7224 */ /* 0x000fe400010e060b */
[----:B------:R-:W-:Y:S02]  /*0ca0*/  IMAD.X R13, RZ, RZ, R13, P3 ;  /* 0x000000ffff0d7224 */ /* 0x000fe400018e060d */
[----:B-1----:R-:W-:Y:S01]  /*0cb0*/  IMAD.X R5, RZ, RZ, R5, P1 ;  /* 0x000000ffff057224 */ /* 0x002fe200008e0605 */
[----:B------:R-:W-:Y:S01]  /*0cc0*/  MOV R4, R8 ;  /* 0x0000000800047202 */ /* 0x000fe20000000f00 */
[----:B--2---:R0:W-:Y:S02]  /*0cd0*/  STG.E.U8 desc[UR4][R6.64+0x17], R23 ;  /* 0x0000171706007986 */ /* 0x0041e4000c101104 */
[----:B0-----:R-:W-:Y:S02]  /*0ce0*/  IMAD.MOV.U32 R6, RZ, RZ, R2 ;  /* 0x000000ffff067224 */ /* 0x001fe400078e0002 */
[----:B------:R-:W-:-:S07]  /*0cf0*/  IMAD.MOV.U32 R7, RZ, RZ, R9 ;  /* 0x000000ffff077224 */ /* 0x000fce00078e0009 */
.L_x_3:
[----:B------:R-:W-:Y:S05]  /*0d00*/  @!P0 EXIT ;  /* 0x000000000000894d */ /* 0x000fea0003800000 */
        /* <DEDUP_REMOVED lines=32> */
[----:B------:R-:W-:Y:S01]  /*0f10*/  IMAD.X R11, RZ, RZ, R11, P2 ;  /* 0x000000ffff0b7224 */ /* 0x000fe200010e060b */
[----:B------:R-:W-:Y:S01]  /*0f20*/  IADD3.X R13, PT, PT, RZ, R13, RZ, P3, !PT ;  /* 0x0000000dff0d7210 */ /* 0x000fe20001ffe4ff */
[----:B-1----:R-:W-:Y:S02]  /*0f30*/  IMAD.X R5, RZ, RZ, R5, P1 ;  /* 0x000000ffff057224 */ /* 0x002fe400008e0605 */
[----:B------:R-:W-:Y:S01]  /*0f40*/  IMAD.MOV.U32 R4, RZ, RZ, R2 ;  /* 0x000000ffff047224 */ /* 0x000fe200078e0002 */
[----:B--2---:R0:W-:Y:S02]  /*0f50*/  STG.E.U8 desc[UR4][R6.64+0xb], R23 ;  /* 0x00000b1706007986 */ /* 0x0041e4000c101104 */
[----:B0-----:R-:W-:Y:S02]  /*0f60*/  IMAD.MOV.U32 R6, RZ, RZ, R0 ;  /* 0x000000ffff067224 */ /* 0x001fe400078e0000 */
[----:B------:R-:W-:-:S07]  /*0f70*/  IMAD.MOV.U32 R7, RZ, RZ, R9 ;  /* 0x000000ffff077224 */ /* 0x000fce00078e0009 */
.L_x_4:
[----:B------:R-:W-:Y:S05]  /*0f80*/  @!P0 EXIT ;  /* 0x000000000000894d */ /* 0x000fea0003800000 */
[----:B------:R-:W-:-:S07]  /*0f90*/  IADD3 R0, PT, PT, -R3, RZ, RZ ;  /* 0x000000ff03007210 */ /* 0x000fce0007ffe1ff */
.L_x_5:
[----:B------:R-:W-:Y:S02]  /*0fa0*/  IMAD.MOV.U32 R2, RZ, RZ, R12 ;  /* 0x000000ffff027224 */ /* 0x000fe400078e000c */
[----:B------:R-:W-:-:S05]  /*0fb0*/  IMAD.MOV.U32 R3, RZ, RZ, R13 ;  /* 0x000000ffff037224 */ /* 0x000fca00078e000d */
[----:B------:R0:W2:Y:S02]  /*0fc0*/  LDG.E.U8 R9, desc[UR4][R2.64] ;  /* 0x0000000402097981 */ /* 0x0000a4000c1e1100 */
[----:B0-----:R-:W-:Y:S02]  /*0fd0*/  IMAD.MOV.U32 R2, RZ, RZ, R10 ;  /* 0x000000ffff027224 */ /* 0x001fe400078e000a */
[----:B------:R-:W-:Y:S01]  /*0fe0*/  IMAD.MOV.U32 R3, RZ, RZ, R11 ;  /* 0x000000ffff037224 */ /* 0x000fe200078e000b */
[----:B--2---:R0:W-:Y:S04]  /*0ff0*/  STG.E.U8 desc[UR4][R6.64], R9 ;  /* 0x0000000906007986 */ /* 0x0041e8000c101104 */
[----:B------:R1:W2:Y:S02]  /*1000*/  LDG.E.U8 R15, desc[UR4][R2.64] ;  /* 0x00000004020f7981 */ /* 0x0002a4000c1e1100 */
[----:B-1----:R-:W-:Y:S01]  /*1010*/  MOV R2, R4 ;  /* 0x0000000400027202 */ /* 0x002fe20000000f00 */
[----:B------:R-:W-:Y:S01]  /*1020*/  IMAD.MOV.U32 R3, RZ, RZ, R5 ;  /* 0x000000ffff037224 */ /* 0x000fe200078e0005 */
[----:B------:R-:W-:Y:S01]  /*1030*/  IADD3 R12, P0, PT, R12, 0x1, RZ ;  /* 0x000000010c0c7810 */ /* 0x000fe20007f1e0ff */
[----:B------:R-:W-:Y:S01]  /*1040*/  VIADD R0, R0, 0x1 ;  /* 0x0000000100007836 */ /* 0x000fe20000000000 */
[----:B--2---:R-:W-:Y:S04]  /*1050*/  STG.E.U8 desc[UR4][R6.64+0x1], R15 ;  /* 0x0000010f06007986 */ /* 0x004fe8000c101104 */
[----:B------:R-:W2:Y:S01]  /*1060*/  LDG.E.U8 R17, desc[UR4][R2.64] ;  /* 0x0000000402117981 */ /* 0x000ea2000c1e1100 */
[----:B------:R-:W-:Y:S01]  /*1070*/  IMAD.X R13, RZ, RZ, R13, P0 ;  /* 0x000000ffff0d7224 */ /* 0x000fe200000e060d */
[----:B------:R-:W-:-:S02]  /*1080*/  ISETP.NE.AND P0, PT, R0, RZ, PT ;  /* 0x000000ff0000720c */ /* 0x000fc40003f05270 */
[----:B------:R-:W-:Y:S02]  /*1090*/  IADD3 R8, P3, PT, R6, 0x3, RZ ;  /* 0x0000000306087810 */ /* 0x000fe40007f7e0ff */
[----:B------:R-:W-:Y:S02]  /*10a0*/  IADD3 R10, P1, PT, R10, 0x1, RZ ;  /* 0x000000010a0a7810 */ /* 0x000fe40007f3e0ff */
[----:B------:R-:W-:Y:S01]  /*10b0*/  IADD3 R4, P2, PT, R4, 0x1, RZ ;  /* 0x0000000104047810 */ /* 0x000fe20007f5e0ff */
[----:B0-----:R-:W-:Y:S02]  /*10c0*/  IMAD.X R9, RZ, RZ, R7, P3 ;  /* 0x000000ffff097224 */ /* 0x001fe400018e0607 */
[----:B------:R-:W-:Y:S01]  /*10d0*/  IMAD.X R11, RZ, RZ, R11, P1 ;  /* 0x000000ffff0b7224 */ /* 0x000fe200008e060b */
[----:B------:R-:W-:Y:S01]  /*10e0*/  IADD3.X R5, PT, PT, RZ, R5, RZ, P2, !PT ;  /* 0x00000005ff057210 */ /* 0x000fe200017fe4ff */
[----:B--2---:R0:W-:Y:S02]  /*10f0*/  STG.E.U8 desc[UR4][R6.64+0x2], R17 ;  /* 0x0000021106007986 */ /* 0x0041e4000c101104 */
[----:B0-----:R-:W-:-:S02]  /*1100*/  IMAD.MOV.U32 R6, RZ, RZ, R8 ;  /* 0x000000ffff067224 */ /* 0x001fc400078e0008 */
[----:B------:R-:W-:Y:S01]  /*1110*/  IMAD.MOV.U32 R7, RZ, RZ, R9 ;  /* 0x000000ffff077224 */ /* 0x000fe200078e0009 */
[----:B------:R-:W-:Y:S06]  /*1120*/  @P0 BRA `(.L_x_5) ;  /* 0xfffffffc009c0947 */ /* 0x000fec000383ffff */
[----:B------:R-:W-:Y:S05]  /*1130*/  EXIT ;  /* 0x000000000000794d */ /* 0x000fea0003800000 */
.L_x_6:
        /* <DEDUP_REMOVED lines=12> */
.L_x_14:


//--------------------- .text._Z7convertPcS_ii    --------------------------
	.section	.text._Z7convertPcS_ii,"ax",@progbits
	.align	128
        .global         _Z7convertPcS_ii
        .type           _Z7convertPcS_ii,@function
        .size           _Z7convertPcS_ii,(.L_x_15 - _Z7convertPcS_ii)
        .other          _Z7convertPcS_ii,@"STO_CUDA_ENTRY STV_DEFAULT"
_Z7convertPcS_ii:
.text._Z7convertPcS_ii:
        /* <DEDUP_REMOVED lines=26> */
.L_x_8:
[----:B0-----:R-:W2:Y:S01]  /*01a0*/  LDG.E.U8 R15, desc[UR4][R6.64] ;  /* 0x00000004060f7981 */ /* 0x001ea2000c1e1100 */
[----:B------:R-:W-:Y:S01]  /*01b0*/  IMAD.WIDE R10, R2, 0x2, R4 ;  /* 0x00000002020a7825 */ /* 0x000fe200078e0204 */
[----:B------:R-:W-:-:S04]  /*01c0*/  IADD3 R12, P0, PT, R4, R2, RZ ;  /* 0x00000002040c7210 */ /* 0x000fc80007f1e0ff */
[----:B--2---:R0:W-:Y:S04]  /*01d0*/  STG.E.U8 desc[UR4][R10.64], R15 ;  /* 0x0000000f0a007986 */ /* 0x0041e8000c101104 */
[----:B------:R-:W2:Y:S01]  /*01e0*/  LDG.E.U8 R17, desc[UR4][R6.64+0x1] ;  /* 0x0000010406117981 */ /* 0x000ea2000c1e1100 */
[----:B------:R-:W-:-:S05]  /*01f0*/  IMAD.X R13, R5, 0x1, R9, P0 ;  /* 0x00000001050d7824 */ /* 0x000fca00000e0609 */
[----:B--2---:R1:W-:Y:S04]  /*0200*/  STG.E.U8 desc[UR4][R12.64], R17 ;  /* 0x000000110c007986 */ /* 0x0043e8000c101104 */
[----:B------:R-:W2:Y:S04]  /*0210*/  LDG.E.U8 R19, desc[UR4][R6.64+0x2] ;  /* 0x0000020406137981 */ /* 0x000ea8000c1e1100 */
[----:B--2---:R2:W-:Y:S04]  /*0220*/  STG.E.U8 desc[UR4][R4.64], R19 ;  /* 0x0000001304007986 */ /* 0x0045e8000c101104 */
[----:B------:R-:W3:Y:S04]  /*0230*/  LDG.E.U8 R21, desc[UR4][R6.64+0x3] ;  /* 0x0000030406157981 */ /* 0x000ee8000c1e1100 */
[----:B---3--:R3:W-:Y:S04]  /*0240*/  STG.E.U8 desc[UR4][R10.64+0x1], R21 ;  /* 0x000001150a007986 */ /* 0x0087e8000c101104 */
[----:B------:R-:W4:Y:S04]  /*0250*/  LDG.E.U8 R23, desc[UR4][R6.64+0x4] ;  /* 0x0000040406177981 */ /* 0x000f28000c1e1100 */
[----:B----4-:R4:W-:Y:S04]  /*0260*/  STG.E.U8 desc[UR4][R12.64+0x1], R23 ;  /* 0x000001170c007986 */ /* 0x0109e8000c101104 */
[----:B0-----:R-:W5:Y:S04]  /*0270*/  LDG.E.U8 R15, desc[UR4][R6.64+0x5] ;  /* 0x00000504060f7981 */ /* 0x001f68000c1e1100 */
[----:B-----5:R0:W-:Y:S04]  /*0280*/  STG.E.U8 desc[UR4][R4.64+0x1], R15 ;  /* 0x0000010f04007986 */ /* 0x0201e8000c101104 */
[----:B------:R-:W5:Y:S04]  /*0290*/  LDG.E.U8 R25, desc[UR4][R6.64+0x6] ;  /* 0x0000060406197981 */ /* 0x000f68000c1e1100 */
[----:B-----5:R5:W-:Y:S04]  /*02a0*/  STG.E.U8 desc[UR4][R10.64+0x2], R25 ;  /* 0x000002190a007986 */ /* 0x020be8000c101104 */
        /* <DEDUP_REMOVED lines=68> */
[----:B0-----:R-:W4:Y:S04]  /*06f0*/  LDG.E.U8 R15, desc[UR4][R6.64+0x29] ;  /* 0x00002904060f7981 */ /* 0x001f28000c1e1100 */
[----:B----4-:R0:W-:Y:S04]  /*0700*/  STG.E.U8 desc[UR4][R4.64+0xd], R15 ;  /* 0x00000d0f04007986 */ /* 0x0101e8000c101104 */
[----:B-----5:R-:W4:Y:S04]  /*0710*/  LDG.E.U8 R25, desc[UR4][R6.64+0x2a] ;  /* 0x00002a0406197981 */ /* 0x020f28000c1e1100 */
[----:B----4-:R-:W-:Y:S04]  /*0720*/  STG.E.U8 desc[UR4][R10.64+0xe], R25 ;  /* 0x00000e190a007986 */ /* 0x010fe8000c101104 */
[----:B------:R-:W4:Y:S04]  /*0730*/  LDG.E.U8 R27, desc[UR4][R6.64+0x2b] ;  /* 0x00002b04061b7981 */ /* 0x000f28000c1e1100 */
[----:B----4-:R-:W-:Y:S04]  /*0740*/  STG.E.U8 desc[UR4][R12.64+0xe], R27 ;  /* 0x00000e1b0c007986 */ /* 0x010fe8000c101104 */
[----:B-1----:R-:W4:Y:S04]  /*0750*/  LDG.E.U8 R19, desc[UR4][R6.64+0x2c] ;  /* 0x00002c0406137981 */ /* 0x002f28000c1e1100 */
[----:B----4-:R-:W-:Y:S04]  /*0760*/  STG.E.U8 desc[UR4][R4.64+0xe], R19 ;  /* 0x00000e1304007986 */ /* 0x010fe8000c101104 */
[----:B--2---:R-:W2:Y:S04]  /*0770*/  LDG.E.U8 R21, desc[UR4][R6.64+0x2d] ;  /* 0x00002d0406157981 */ /* 0x004ea8000c1e1100 */
[----:B--2---:R-:W-:Y:S04]  /*0780*/  STG.E.U8 desc[UR4][R10.64+0xf], R21 ;  /* 0x00000f150a007986 */ /* 0x004fe8000c101104 */
[----:B---3--:R-:W2:Y:S01]  /*0790*/  LDG.E.U8 R23, desc[UR4][R6.64+0x2e] ;  /* 0x00002e0406177981 */ /* 0x008ea2000c1e1100 */
[----:B------:R-:W-:-:S02]  /*07a0*/  IADD3 R14, P0, PT, R6, 0x30, RZ ;  /* 0x00000030060e7810 */ /* 0x000fc40007f1e0ff */
[----:B------:R-:W-:-:S03]  /*07b0*/  IADD3 R0, PT, PT, R0, 0x10, RZ ;  /* 0x0000001000007810 */ /* 0x000fc60007ffe0ff */
[----:B0-----:R-:W-:Y:S01]  /*07c0*/  IMAD.X R15, RZ, RZ, R7, P0 ;  /* 0x000000ffff0f7224 */ /* 0x001fe200000e0607 */
[----:B------:R-:W-:Y:S01]  /*07d0*/  ISETP.NE.AND P0, PT, R0, RZ, PT ;  /* 0x000000ff0000720c */ /* 0x000fe20003f05270 */
[----:B--2---:R-:W-:Y:S04]  /*07e0*/  STG.E.U8 desc[UR4][R12.64+0xf], R23 ;  /* 0x00000f170c007986 */ /* 0x004fe8000c101104 */
[----:B------:R0:W2:Y:S01]  /*07f0*/  LDG.E.U8 R29, desc[UR4][R6.64+0x2f] ;  /* 0x00002f04061d7981 */ /* 0x0000a2000c1e1100 */
[----:B------:R-:W-:-:S05]  /*0800*/  IADD3 R16, P1, PT, R4, 0x10, RZ ;  /* 0x0000001004107810 */ /* 0x000fca0007f3e0ff */
[----:B------:R-:W-:Y:S02]  /*0810*/  IMAD.X R17, RZ, RZ, R5, P1 ;  /* 0x000000ffff117224 */ /* 0x000fe400008e0605 */
[----:B0-----:R-:W-:Y:S02]  /*0820*/  IMAD.MOV.U32 R6, RZ, RZ, R14 ;  /* 0x000000ffff067224 */ /* 0x001fe400078e000e */
[----:B------:R-:W-:Y:S01]  /*0830*/  IMAD.MOV.U32 R7, RZ, RZ, R15 ;  /* 0x000000ffff077224 */ /* 0x000fe200078e000f */
[----:B--2---:R0:W-:Y:S02]  /*0840*/  STG.E.U8 desc[UR4][R4.64+0xf], R29 ;  /* 0x00000f1d04007986 */ /* 0x0041e4000c101104 */
[----:B0-----:R-:W-:Y:S01]  /*0850*/  MOV R4, R16 ;  /* 0x0000001000047202 */ /* 0x001fe20000000f00 */
[----:B------:R-:W-:Y:S01]  /*0860*/  IMAD.MOV.U32 R5, RZ, RZ, R17 ;  /* 0x000000ffff057224 */ /* 0x000fe200078e0011 */
[----:B------:R-:W-:Y:S06]  /*0870*/  @P0 BRA `(.L_x_8) ;  /* 0xfffffff800480947 */ /* 0x000fec000383ffff */
[----:B------:R-:W-:Y:S01]  /*0880*/  IADD3 R10, P0, PT, R16, R2, RZ ;  /* 0x00000002100a7210 */ /* 0x000fe20007f1e0ff */
[----:B------:R-:W-:Y:S01]  /*0890*/  IMAD.MOV.U32 R6, RZ, RZ, R14 ;  /* 0x000000ffff067224 */ /* 0x000fe200078e000e */
[----:B------:R-:W-:Y:S01]  /*08a0*/  MOV R4, R16 ;  /* 0x0000001000047202 */ /* 0x000fe20000000f00 */
[----:B------:R-:W-:Y:S02]  /*08b0*/  IMAD.MOV.U32 R7, RZ, RZ, R15 ;  /* 0x000000ffff077224 */ /* 0x000fe400078e000f */
[----:B------:R-:W-:-:S04]  /*08c0*/  IMAD.WIDE R12, R2, 0x2, R16 ;  /* 0x00000002020c7825 */ /* 0x000fc800078e0210 */
[--C-:B------:R-:W-:Y:S02]  /*08d0*/  IMAD.X R11, R9, 0x1, R17.reuse, P0 ;  /* 0x00000001090b7824 */ /* 0x100fe400000e0611 */
[----:B------:R-:W-:-:S07]  /*08e0*/  IMAD.MOV.U32 R5, RZ, RZ, R17 ;  /* 0x000000ffff057224 */ /* 0x000fce00078e0011 */
.L_x_7:
        /* <DEDUP_REMOVED lines=41> */
[----:B-----5:R-:W-:Y:S04]  /*0b80*/  STG.E.U8 desc[UR4][R4.64+0x5], R23 ;  /* 0x0000051704007986 */ /* 0x020fe8000c101104 */
[----:B0-----:R-:W5:Y:S04]  /*0b90*/  LDG.E.U8 R9, desc[UR4][R6.64+0x12] ;  /* 0x0000120406097981 */ /* 0x001f68000c1e1100 */
[----:B-----5:R0:W-:Y:S04]  /*0ba0*/  STG.E.U8 desc[UR4][R12.64+0x6], R9 ;  /* 0x000006090c007986 */ /* 0x0201e8000c101104 */
[----:B-1----:R-:W5:Y:S04]  /*0bb0*/  LDG.E.U8 R15, desc[UR4][R6.64+0x13] ;  /* 0x00001304060f7981 */ /* 0x002f68000c1e1100 */
[----:B-----5:R-:W-:Y:S04]  /*0bc0*/  STG.E.U8 desc[UR4][R10.64+0x6], R15 ;  /* 0x0000060f0a007986 */ /* 0x020fe8000c101104 */
[----:B--2---:R-:W2:Y:S04]  /*0bd0*/  LDG.E.U8 R17, desc[UR4][R6.64+0x14] ;  /* 0x0000140406117981 */ /* 0x004ea8000c1e1100 */
[----:B--2---:R1:W-:Y:S04]  /*0be0*/  STG.E.U8 desc[UR4][R4.64+0x6], R17 ;  /* 0x0000061104007986 */ /* 0x0043e8000c101104 */
[----:B---3--:R-:W2:Y:S04]  /*0bf0*/  LDG.E.U8 R19, desc[UR4][R6.64+0x15] ;  /* 0x0000150406137981 */ /* 0x008ea8000c1e1100 */
[----:B--2---:R2:W-:Y:S04]  /*0c00*/  STG.E.U8 desc[UR4][R12.64+0x7], R19 ;  /* 0x000007130c007986 */ /* 0x0045e8000c101104 */
[----:B----4-:R-:W3:Y:S01]  /*0c10*/  LDG.E.U8 R21, desc[UR4][R6.64+0x16] ;  /* 0x0000160406157981 */ /* 0x010ee2000c1e1100 */
[----:B------:R-:W-:-:S02]  /*0c20*/  IADD3 R16, P1, PT, R4, 0x8, RZ ;  /* 0x0000000804107810 */ /* 0x000fc40007f3e0ff */
[----:B0-----:R-:W-:Y:S01]  /*0c30*/  IADD3 R9, P2, PT, R10, 0x8, RZ ;  /* 0x000000080a097810 */ /* 0x001fe20007f5e0ff */
[----:B---3--:R0:W-:Y:S04]  /*0c40*/  STG.E.U8 desc[UR4][R10.64+0x7], R21 ;  /* 0x000007150a007986 */ /* 0x0081e8000c101104 */
[----:B------:R3:W4:Y:S01]  /*0c50*/  LDG.E.U8 R23, desc[UR4][R6.64+0x17] ;  /* 0x0000170406177981 */ /* 0x000722000c1e1100 */
[----:B------:R-:W-:Y:S01]  /*0c60*/  IADD3 R8, P3, PT, R12, 0x8, RZ ;  /* 0x000000080c087810 */ /* 0x000fe20007f7e0ff */
[----:B-1----:R-:W-:Y:S01]  /*0c70*/  IMAD.X R17, RZ, RZ, R5, P1 ;  /* 0x000000ffff117224 */ /* 0x002fe200008e0605 */
[----:B------:R-:W-:Y:S01]  /*0c80*/  IADD3 R2, P4, PT, R6, 0x18, RZ ;  /* 0x0000001806027810 */ /* 0x000fe20007f9e0ff */
[----:B------:R-:W-:Y:S02]  /*0c90*/  IMAD.X R14, RZ, RZ, R11, P2 ;  /* 0x000000ffff0e7224 */ /* 0x000fe400010e060b */
[----:B--2---:R-:W-:-:S02]  /*0ca0*/  IMAD.X R13, RZ, RZ, R13, P3 ;  /* 0x000000ffff0d7224 */ /* 0x004fc400018e060d */
[----:B------:R-:W-:Y:S01]  /*0cb0*/  IMAD.MOV.U32 R12, RZ, RZ, R8 ;  /* 0x000000ffff0c7224 */ /* 0x000fe200078e0008 */
[----:B---3--:R-:W-:Y:S01]  /*0cc0*/  IADD3.X R7, PT, PT, RZ, R7, RZ, P4, !PT ;  /* 0x00000007ff077210 */ /* 0x008fe200027fe4ff */
[----:B0-----:R-:W-:Y:S02]  /*0cd0*/  IMAD.MOV.U32 R10, RZ, RZ, R9 ;  /* 0x000000ffff0a7224 */ /* 0x001fe400078e0009 */
[----:B------:R-:W-:Y:S02]  /*0ce0*/  IMAD.MOV.U32 R11, RZ, RZ, R14 ;  /* 0x000000ffff0b7224 */ /* 0x000fe400078e000e */
[----:B------:R-:W-:Y:S01]  /*0cf0*/  IMAD.MOV.U32 R6, RZ, RZ, R2 ;  /* 0x000000ffff067224 */ /* 0x000fe200078e0002 */
[----:B----4-:R0:W-:Y:S02]  /*0d00*/  STG.E.U8 desc[UR4][R4.64+0x7], R23 ;  /* 0x0000071704007986 */ /* 0x0101e4000c101104 */
[----:B0-----:R-:W-:Y:S01]  /*0d10*/  MOV R4, R16 ;  /* 0x0000001000047202 */ /* 0x001fe20000000f00 */
[----:B------:R-:W-:-:S07]  /*0d20*/  IMAD.MOV.U32 R5, RZ, RZ, R17 ;  /* 0x000000ffff057224 */ /* 0x000fce00078e0011 */
.L_x_9:
        /* <DEDUP_REMOVED lines=18> */
[----:B--2---:R-:W-:Y:S04]  /*0e50*/  STG.E.U8 desc[UR4][R12.64+0x2], R9 ;  /* 0x000002090c007986 */ /* 0x004fe8000c101104 */
[----:B-1----:R-:W2:Y:S04]  /*0e60*/  LDG.E.U8 R15, desc[UR4][R6.64+0x7] ;  /* 0x00000704060f7981 */ /* 0x002ea8000c1e1100 */
[----:B--2---:R0:W-:Y:S04]  /*0e70*/  STG.E.U8 desc[UR4][R10.64+0x2], R15 ;  /* 0x0000020f0a007986 */ /* 0x0041e8000c101104 */
[----:B------:R-:W2:Y:S04]  /*0e80*/  LDG.E.U8 R17, desc[UR4][R6.64+0x8] ;  /* 0x0000080406117981 */ /* 0x000ea8000c1e1100 */
[----:B--2---:R-:W-:Y:S04]  /*0e90*/  STG.E.U8 desc[UR4][R4.64+0x2], R17 ;  /* 0x0000021104007986 */ /* 0x004fe8000c101104 */
[----:B---3--:R-:W2:Y:S04]  /*0ea0*/  LDG.E.U8 R19, desc[UR4][R6.64+0x9] ;  /* 0x0000090406137981 */ /* 0x008ea8000c1e1100 */
[----:B--2---:R1:W-:Y:S04]  /*0eb0*/  STG.E.U8 desc[UR4][R12.64+0x3], R19 ;  /* 0x000003130c007986 */ /* 0x0043e8000c101104 */
[----:B----4-:R-:W2:Y:S01]  /*0ec0*/  LDG.E.U8 R21, desc[UR4][R6.64+0xa] ;  /* 0x00000a0406157981 */ /* 0x010ea2000c1e1100 */
[----:B------:R-:W-:-:S02]  /*0ed0*/  IADD3 R14, P1, PT, R4, 0x4, RZ ;  /* 0x00000004040e7810 */ /* 0x000fc40007f3e0ff */
[----:B------:R-:W-:Y:S01]  /*0ee0*/  IADD3 R8, P2, PT, R10, 0x4, RZ ;  /* 0x000000040a087810 */ /* 0x000fe20007f5e0ff */
[----:B--2---:R2:W-:Y:S04]  /*0ef0*/  STG.E.U8 desc[UR4][R10.64+0x3], R21 ;  /* 0x000003150a007986 */ /* 0x0045e8000c101104 */
[----:B-----5:R3:W4:Y:S01]  /*0f00*/  LDG.E.U8 R23, desc[UR4][R6.64+0xb] ;  /* 0x00000b0406177981 */ /* 0x020722000c1e1100 */
[----:B------:R-:W-:Y:S01]  /*0f10*/  IADD3 R2, P3, PT, R12, 0x4, RZ ;  /* 0x000000040c027810 */ /* 0x000fe20007f7e0ff */
[----:B0-----:R-:W-:Y:S01]  /*0f20*/  IMAD.X R15, RZ, RZ, R5, P1 ;  /* 0x000000ffff0f7224 */ /* 0x001fe200008e0605 */
[----:B------:R-:W-:Y:S01]  /*0f30*/  IADD3 R0, P4, PT, R6, 0xc, RZ ;  /* 0x0000000c06007810 */ /* 0x000fe20007f9e0ff */
[----:B------:R-:W-:Y:S02]  /*0f40*/  IMAD.X R9, RZ, RZ, R11, P2 ;  /* 0x000000ffff097224 */ /* 0x000fe400010e060b */
[----:B-1----:R-:W-:-:S02]  /*0f50*/  IMAD.X R13, RZ, RZ, R13, P3 ;  /* 0x000000ffff0d7224 */ /* 0x002fc400018e060d */
[----:B------:R-:W-:Y:S01]  /*0f60*/  IMAD.MOV.U32 R12, RZ, RZ, R2 ;  /* 0x000000ffff0c7224 */ /* 0x000fe200078e0002 */
[----:B---3--:R-:W-:Y:S01]  /*0f70*/  IADD3.X R7, PT, PT, RZ, R7, RZ, P4, !PT ;  /* 0x00000007ff077210 */ /* 0x008fe200027fe4ff */
[----:B--2---:R-:W-:Y:S01]  /*0f80*/  IMAD.MOV.U32 R10, RZ, RZ, R8 ;  /* 0x000000ffff0a7224 */ /* 0x004fe200078e0008 */
[----:B------:R-:W-:Y:S01]  /*0f90*/  MOV R6, R0 ;  /* 0x0000000000067202 */ /* 0x000fe20000000f00 */
[----:B------:R-:W-:Y:S01]  /*0fa0*/  IMAD.MOV.U32 R11, RZ, RZ, R9 ;  /* 0x000000ffff0b7224 */ /* 0x000fe200078e0009 */
[----:B----4-:R0:W-:Y:S02]  /*0fb0*/  STG.E.U8 desc[UR4][R4.64+0x3], R23 ;  /* 0x0000031704007986 */ /* 0x0101e4000c101104 */
[----:B0-----:R-:W-:Y:S02]  /*0fc0*/  IMAD.MOV.U32 R4, RZ, RZ, R14 ;  /* 0x000000ffff047224 */ /* 0x001fe400078e000e */
[----:B------:R-:W-:-:S07]  /*0fd0*/  IMAD.MOV.U32 R5, RZ, RZ, R15 ;  /* 0x000000ffff057224 */ /* 0x000fce00078e000f */
.L_x_10:
[----:B------:R-:W-:Y:S05]  /*0fe0*/  @!P0 EXIT ;  /* 0x000000000000894d */ /* 0x000fea0003800000 */
[----:B------:R-:W-:-:S07]  /*0ff0*/  IMAD.MOV R0, RZ, RZ, -R3 ;  /* 0x000000ffff007224 */ /* 0x000fce00078e0a03 */
.L_x_11:
[----:B------:R-:W2:Y:S01]  /*1000*/  LDG.E.U8 R9, desc[UR4][R6.64] ;  /* 0x0000000406097981 */ /* 0x000ea2000c1e1100 */
[----:B0-----:R-:W-:Y:S01]  /*1010*/  MOV R2, R12 ;  /* 0x0000000c00027202 */ /* 0x001fe20000000f00 */
[----:B------:R-:W-:-:S05]  /*1020*/  IMAD.MOV.U32 R3, RZ, RZ, R13 ;  /* 0x000000ffff037224 */ /* 0x000fca00078e000d */
[----:B--2---:R0:W-:Y:S04]  /*1030*/  STG.E.U8 desc[UR4][R2.64], R9 ;  /* 0x0000000902007986 */ /* 0x0041e8000c101104 */
[----:B------:R-:W2:Y:S01]  /*1040*/  LDG.E.U8 R15, desc[UR4][R6.64+0x1] ;  /* 0x00000104060f7981 */ /* 0x000ea2000c1e1100 */
[----:B0-----:R-:W-:Y:S02]  /*1050*/  IMAD.MOV.U32 R2, RZ, RZ, R10 ;  /* 0x000000ffff027224 */ /* 0x001fe400078e000a */
[----:B------:R-:W-:Y:S01]  /*1060*/  IMAD.MOV.U32 R3, RZ, RZ, R11 ;  /* 0x000000ffff037224 */ /* 0x000fe200078e000b */
[----:B------:R-:W-:Y:S01]  /*1070*/  IADD3 R12, P0, PT, R12, 0x1, RZ ;  /* 0x000000010c0c7810 */ /* 0x000fe20007f1e0ff */
[----:B------:R-:W-:-:S03]  /*1080*/  VIADD R0, R0, 0x1 ;  /* 0x0000000100007836 */ /* 0x000fc60000000000 */
[----:B--2---:R0:W-:Y:S04]  /*1090*/  STG.E.U8 desc[UR4][R2.64], R15 ;  /* 0x0000000f02007986 */ /* 0x0041e8000c101104 */
[----:B------:R1:W2:Y:S01]  /*10a0*/  LDG.E.U8 R17, desc[UR4][R6.64+0x2] ;  /* 0x0000020406117981 */ /* 0x0002a2000c1e1100 */
[----:B------:R-:W-:Y:S01]  /*10b0*/  IMAD.X R13, RZ, RZ, R13, P0 ;  /* 0x000000ffff0d7224 */ /* 0x000fe200000e060d */
[----:B------:R-:W-:Y:S02]  /*10c0*/  ISETP.NE.AND P0, PT, R0, RZ, PT ;  /* 0x000000ff0000720c */ /* 0x000fe40003f05270 */
[----:B------:R-:W-:Y:S02]  /*10d0*/  IADD3 R10, P1, PT, R10, 0x1, RZ ;  /* 0x000000010a0a7810 */ /* 0x000fe40007f3e0ff */
[----:B0-----:R-:W-:Y:S01]  /*10e0*/  MOV R2, R4 ;  /* 0x0000000400027202 */ /* 0x001fe20000000f00 */
[----:B------:R-:W-:Y:S01]  /*10f0*/  IMAD.MOV.U32 R3, RZ, RZ, R5 ;  /* 0x000000ffff037224 */ /* 0x000fe200078e0005 */
[----:B------:R-:W-:-:S02]  /*1100*/  IADD3 R4, P2, PT, R4, 0x1, RZ ;  /* 0x0000000104047810 */ /* 0x000fc40007f5e0ff */
[----:B-1----:R-:W-:Y:S02]  /*1110*/  IADD3 R6, P3, PT, R6, 0x3, RZ ;  /* 0x0000000306067810 */ /* 0x002fe40007f7e0ff */
[----:B------:R-:W-:Y:S01]  /*1120*/  IADD3.X R11, PT, PT, RZ, R11, RZ, P1, !PT ;  /* 0x0000000bff0b7210 */ /* 0x000fe20000ffe4ff */
[----:B------:R-:W-:Y:S02]  /*1130*/  IMAD.X R5, RZ, RZ, R5, P2 ;  /* 0x000000ffff057224 */ /* 0x000fe400010e0605 */
[----:B------:R-:W-:Y:S01]  /*1140*/  IMAD.X R7, RZ, RZ, R7, P3 ;  /* 0x000000ffff077224 */ /* 0x000fe200018e0607 */
[----:B--2---:R0:W-:Y:S01]  /*1150*/  STG.E.U8 desc[UR4][R2.64], R17 ;  /* 0x0000001102007986 */ /* 0x0041e2000c101104 */
[----:B------:R-:W-:Y:S06]  /*1160*/  @P0 BRA `(.L_x_11) ;  /* 0xfffffffc00a40947 */ /* 0x000fec000383ffff */
[----:B------:R-:W-:Y:S05]  /*1170*/  EXIT ;  /* 0x000000000000794d */ /* 0x000fea0003800000 */
.L_x_12:
        /* <DEDUP_REMOVED lines=16> */
.L_x_15:


//--------------------- .nv.shared.reserved.0     --------------------------
	.section	.nv.shared.reserved.0,"aw",@nobits
	.weak		__nv_reservedSMEM_offset_0_alias
	.size		__nv_reservedSMEM_offset_0_alias, 0, 64
	.other		__nv_reservedSMEM_offset_0_alias,@"STO_CUDA_RESERVED_SHARED STV_DEFAULT"
__nv_reservedSMEM_offset_0_alias:
	.zero		0
	.zero		64


//--------------------- .nv.constant0._Z10convert128PcS_ii --------------------------
	.section	.nv.constant0._Z10convert128PcS_ii,"a",@progbits
	.sectionflags	@""
	.align	4
.nv.constant0._Z10convert128PcS_ii:
	.zero		920


//--------------------- .nv.constant0._Z11convertBackPcS_ii --------------------------
	.section	.nv.constant0._Z11convertBackPcS_ii,"a",@progbits
	.sectionflags	@""
	.align	4
.nv.constant0._Z11convertBackPcS_ii:
	.zero		920


//--------------------- .nv.constant0._Z7convertPcS_ii --------------------------
	.section	.nv.constant0._Z7convertPcS_ii,"a",@progbits
	.sectionflags	@""
	.align	4
.nv.constant0._Z7convertPcS_ii:
	.zero		920


//--------------------- SYMBOLS --------------------------

	.type		.nv.reservedSmem.offset0,@object
	.size		.nv.reservedSmem.offset0,0x4
